//
// Generated by NVIDIA NVVM Compiler
//
// Compiler Build ID: CL-36424714
// Cuda compilation tools, release 13.0, V13.0.88
// Based on NVVM 20.0.0
//

.version 9.0
.target sm_100
.address_size 64


.entry _Z8genPlanePdS_iiddddii(
	.param .u64 .ptr .align 1 _Z8genPlanePdS_iiddddii_param_0,
	.param .u64 .ptr .align 1 _Z8genPlanePdS_iiddddii_param_1,
	.param .u32 _Z8genPlanePdS_iiddddii_param_2,
	.param .u32 _Z8genPlanePdS_iiddddii_param_3,
	.param .f64 _Z8genPlanePdS_iiddddii_param_4,
	.param .f64 _Z8genPlanePdS_iiddddii_param_5,
	.param .f64 _Z8genPlanePdS_iiddddii_param_6,
	.param .f64 _Z8genPlanePdS_iiddddii_param_7,
	.param .u32 _Z8genPlanePdS_iiddddii_param_8,
	.param .u32 _Z8genPlanePdS_iiddddii_param_9
)
{
	.reg .pred 	%p<5>;
	.reg .b32 	%r<23>;
	.reg .b64 	%rd<8>;
	.reg .b64 	%fd<17>;

	ld.param.u64 	%rd3, [_Z8genPlanePdS_iiddddii_param_0];
	ld.param.u64 	%rd4, [_Z8genPlanePdS_iiddddii_param_1];
	ld.param.u32 	%r10, [_Z8genPlanePdS_iiddddii_param_2];
	ld.param.f64 	%fd6, [_Z8genPlanePdS_iiddddii_param_4];
	ld.param.f64 	%fd7, [_Z8genPlanePdS_iiddddii_param_5];
	ld.param.f64 	%fd8, [_Z8genPlanePdS_iiddddii_param_6];
	ld.param.f64 	%fd9, [_Z8genPlanePdS_iiddddii_param_7];
	ld.param.u32 	%r11, [_Z8genPlanePdS_iiddddii_param_8];
	ld.param.u32 	%r12, [_Z8genPlanePdS_iiddddii_param_9];
	mov.u32 	%r13, %ctaid.x;
	mov.u32 	%r1, %ntid.x;
	mov.u32 	%r14, %tid.x;
	mad.lo.s32 	%r21, %r13, %r1, %r14;
	setp.ge.s32 	%p1, %r21, %r11;
	@%p1 bra 	$L__BB0_6;
	mov.u32 	%r15, %ctaid.y;
	mov.u32 	%r16, %ntid.y;
	mov.u32 	%r17, %tid.y;
	mad.lo.s32 	%r3, %r15, %r16, %r17;
	sub.f64 	%fd1, %fd8, %fd6;
	cvt.rn.f64.s32 	%fd2, %r11;
	sub.f64 	%fd3, %fd9, %fd7;
	cvt.rn.f64.s32 	%fd4, %r12;
	mov.u32 	%r18, %nctaid.y;
	mul.lo.s32 	%r4, %r16, %r18;
	mov.u32 	%r19, %nctaid.x;
	mul.lo.s32 	%r5, %r1, %r19;
	cvta.to.global.u64 	%rd1, %rd3;
	cvta.to.global.u64 	%rd2, %rd4;
$L__BB0_2:
	setp.ge.s32 	%p2, %r3, %r12;
	@%p2 bra 	$L__BB0_5;
	cvt.rn.f64.s32 	%fd10, %r21;
	mul.f64 	%fd11, %fd1, %fd10;
	div.rn.f64 	%fd12, %fd11, %fd2;
	add.f64 	%fd5, %fd6, %fd12;
	mov.u32 	%r22, %r3;
$L__BB0_4:
	mad.lo.s32 	%r20, %r22, %r10, %r21;
	mul.wide.s32 	%rd5, %r20, 8;
	add.s64 	%rd6, %rd1, %rd5;
	st.global.f64 	[%rd6], %fd5;
	cvt.rn.f64.s32 	%fd13, %r22;
	mul.f64 	%fd14, %fd3, %fd13;
	div.rn.f64 	%fd15, %fd14, %fd4;
	add.f64 	%fd16, %fd7, %fd15;
	add.s64 	%rd7, %rd2, %rd5;
	st.global.f64 	[%rd7], %fd16;
	add.s32 	%r22, %r22, %r4;
	setp.lt.s32 	%p3, %r22, %r12;
	@%p3 bra 	$L__BB0_4;
$L__BB0_5:
	add.s32 	%r21, %r21, %r5;
	setp.lt.s32 	%p4, %r21, %r11;
	@%p4 bra 	$L__BB0_2;
$L__BB0_6:
	ret;

}
.entry _Z6mkInitPdS_iiS_S_Piii(
	.param .u64 .ptr .align 1 _Z6mkInitPdS_iiS_S_Piii_param_0,
	.param .u64 .ptr .align 1 _Z6mkInitPdS_iiS_S_Piii_param_1,
	.param .u32 _Z6mkInitPdS_iiS_S_Piii_param_2,
	.param .u32 _Z6mkInitPdS_iiS_S_Piii_param_3,
	.param .u64 .ptr .align 1 _Z6mkInitPdS_iiS_S_Piii_param_4,
	.param .u64 .ptr .align 1 _Z6mkInitPdS_iiS_S_Piii_param_5,
	.param .u64 .ptr .align 1 _Z6mkInitPdS_iiS_S_Piii_param_6,
	.param .u32 _Z6mkInitPdS_iiS_S_Piii_param_7,
	.param .u32 _Z6mkInitPdS_iiS_S_Piii_param_8
)
{
	.reg .pred 	%p<5>;
	.reg .b32 	%r<24>;
	.reg .b64 	%rd<18>;
	.reg .b64 	%fd<3>;

	ld.param.u64 	%rd6, [_Z6mkInitPdS_iiS_S_Piii_param_0];
	ld.param.u64 	%rd7, [_Z6mkInitPdS_iiS_S_Piii_param_1];
	ld.param.u32 	%r10, [_Z6mkInitPdS_iiS_S_Piii_param_2];
	ld.param.u32 	%r11, [_Z6mkInitPdS_iiS_S_Piii_param_3];
	ld.param.u64 	%rd8, [_Z6mkInitPdS_iiS_S_Piii_param_4];
	ld.param.u64 	%rd9, [_Z6mkInitPdS_iiS_S_Piii_param_5];
	ld.param.u64 	%rd10, [_Z6mkInitPdS_iiS_S_Piii_param_6];
	ld.param.u32 	%r12, [_Z6mkInitPdS_iiS_S_Piii_param_7];
	mov.u32 	%r13, %ctaid.x;
	mov.u32 	%r1, %ntid.x;
	mov.u32 	%r14, %tid.x;
	mad.lo.s32 	%r22, %r13, %r1, %r14;
	setp.ge.s32 	%p1, %r22, %r10;
	@%p1 bra 	$L__BB1_6;
	mov.u32 	%r15, %ctaid.y;
	mov.u32 	%r16, %ntid.y;
	mov.u32 	%r17, %tid.y;
	mad.lo.s32 	%r3, %r15, %r16, %r17;
	mov.u32 	%r18, %nctaid.y;
	mul.lo.s32 	%r4, %r16, %r18;
	mov.u32 	%r19, %nctaid.x;
	mul.lo.s32 	%r5, %r1, %r19;
	cvta.to.global.u64 	%rd1, %rd6;
	cvta.to.global.u64 	%rd2, %rd8;
	cvta.to.global.u64 	%rd3, %rd7;
	cvta.to.global.u64 	%rd4, %rd9;
	cvta.to.global.u64 	%rd5, %rd10;
$L__BB1_2:
	setp.ge.s32 	%p2, %r3, %r11;
	@%p2 bra 	$L__BB1_5;
	mov.u32 	%r23, %r3;
$L__BB1_4:
	mad.lo.s32 	%r20, %r23, %r12, %r22;
	mul.wide.s32 	%rd11, %r20, 8;
	add.s64 	%rd12, %rd1, %rd11;
	ld.global.f64 	%fd1, [%rd12];
	add.s64 	%rd13, %rd2, %rd11;
	st.global.f64 	[%rd13], %fd1;
	add.s64 	%rd14, %rd3, %rd11;
	ld.global.f64 	%fd2, [%rd14];
	add.s64 	%rd15, %rd4, %rd11;
	st.global.f64 	[%rd15], %fd2;
	mul.wide.s32 	%rd16, %r20, 4;
	add.s64 	%rd17, %rd5, %rd16;
	mov.b32 	%r21, 0;
	st.global.u32 	[%rd17], %r21;
	add.s32 	%r23, %r23, %r4;
	setp.lt.s32 	%p3, %r23, %r11;
	@%p3 bra 	$L__BB1_4;
$L__BB1_5:
	add.s32 	%r22, %r22, %r5;
	setp.lt.s32 	%p4, %r22, %r10;
	@%p4 bra 	$L__BB1_2;
$L__BB1_6:
	ret;

}
.entry _Z5stepNPdS_iiS_S_Piiii(
	.param .u64 .ptr .align 1 _Z5stepNPdS_iiS_S_Piiii_param_0,
	.param .u64 .ptr .align 1 _Z5stepNPdS_iiS_S_Piiii_param_1,
	.param .u32 _Z5stepNPdS_iiS_S_Piiii_param_2,
	.param .u32 _Z5stepNPdS_iiS_S_Piiii_param_3,
	.param .u64 .ptr .align 1 _Z5stepNPdS_iiS_S_Piiii_param_4,
	.param .u64 .ptr .align 1 _Z5stepNPdS_iiS_S_Piiii_param_5,
	.param .u64 .ptr .align 1 _Z5stepNPdS_iiS_S_Piiii_param_6,
	.param .u32 _Z5stepNPdS_iiS_S_Piiii_param_7,
	.param .u32 _Z5stepNPdS_iiS_S_Piiii_param_8,
	.param .u32 _Z5stepNPdS_iiS_S_Piiii_param_9
)
{
	.reg .pred 	%p<8>;
	.reg .b32 	%r<39>;
	.reg .b64 	%rd<23>;
	.reg .b64 	%fd<21>;

	ld.param.u64 	%rd5, [_Z5stepNPdS_iiS_S_Piiii_param_0];
	ld.param.u32 	%r21, [_Z5stepNPdS_iiS_S_Piiii_param_2];
	ld.param.u32 	%r24, [_Z5stepNPdS_iiS_S_Piiii_param_3];
	ld.param.u32 	%r22, [_Z5stepNPdS_iiS_S_Piiii_param_7];
	ld.param.u32 	%r25, [_Z5stepNPdS_iiS_S_Piiii_param_8];
	ld.param.u32 	%r23, [_Z5stepNPdS_iiS_S_Piiii_param_9];
	min.s32 	%r1, %r21, %r22;
	min.s32 	%r2, %r24, %r25;
	mov.u32 	%r26, %ctaid.x;
	mov.u32 	%r3, %ntid.x;
	mov.u32 	%r27, %tid.x;
	mad.lo.s32 	%r34, %r26, %r3, %r27;
	setp.ge.s32 	%p1, %r34, %r1;
	@%p1 bra 	$L__BB2_5;
	mov.u32 	%r28, %ctaid.y;
	mov.u32 	%r5, %ntid.y;
	mov.u32 	%r29, %tid.y;
	mad.lo.s32 	%r6, %r28, %r5, %r29;
	setp.lt.s32 	%p2, %r23, 1;
	@%p2 bra 	$L__BB2_5;
	neg.s32 	%r7, %r23;
	cvta.to.global.u64 	%rd1, %rd5;
	mov.u32 	%r30, %nctaid.x;
	mul.lo.s32 	%r8, %r3, %r30;
	mov.u32 	%r31, %nctaid.y;
	mul.lo.s32 	%r9, %r5, %r31;
$L__BB2_3:
	setp.ge.s32 	%p3, %r6, %r2;
	mov.u32 	%r35, %r6;
	@%p3 bra 	$L__BB2_4;
	bra.uni 	$L__BB2_6;
$L__BB2_4:
	add.s32 	%r34, %r34, %r8;
	setp.lt.s32 	%p7, %r34, %r1;
	@%p7 bra 	$L__BB2_3;
$L__BB2_5:
	ret;
$L__BB2_6:
	ld.param.u64 	%rd22, [_Z5stepNPdS_iiS_S_Piiii_param_6];
	ld.param.u64 	%rd21, [_Z5stepNPdS_iiS_S_Piiii_param_5];
	ld.param.u64 	%rd20, [_Z5stepNPdS_iiS_S_Piiii_param_4];
	ld.param.u64 	%rd19, [_Z5stepNPdS_iiS_S_Piiii_param_1];
	mad.lo.s32 	%r32, %r35, %r22, %r34;
	cvta.to.global.u64 	%rd10, %rd20;
	mul.wide.s32 	%rd11, %r32, 8;
	add.s64 	%rd2, %rd10, %rd11;
	cvta.to.global.u64 	%rd12, %rd21;
	add.s64 	%rd3, %rd12, %rd11;
	cvta.to.global.u64 	%rd13, %rd22;
	mul.wide.s32 	%rd14, %r32, 4;
	add.s64 	%rd4, %rd13, %rd14;
	ld.global.u32 	%r37, [%rd4];
	ld.global.f64 	%fd20, [%rd3];
	ld.global.f64 	%fd19, [%rd2];
	mad.lo.s32 	%r33, %r35, %r21, %r34;
	mul.wide.s32 	%rd15, %r33, 8;
	add.s64 	%rd16, %rd1, %rd15;
	ld.global.f64 	%fd3, [%rd16];
	cvta.to.global.u64 	%rd17, %rd19;
	add.s64 	%rd18, %rd17, %rd15;
	ld.global.f64 	%fd4, [%rd18];
	add.s32 	%r14, %r23, %r37;
	mov.u32 	%r36, %r7;
$L__BB2_7:
	mul.f64 	%fd11, %fd19, %fd19;
	mul.f64 	%fd12, %fd20, %fd20;
	sub.f64 	%fd13, %fd11, %fd12;
	add.f64 	%fd7, %fd13, %fd3;
	fma.rn.f64 	%fd14, %fd19, %fd20, %fd4;
	fma.rn.f64 	%fd8, %fd19, %fd20, %fd14;
	mul.f64 	%fd15, %fd8, %fd8;
	fma.rn.f64 	%fd16, %fd7, %fd7, %fd15;
	setp.gt.f64 	%p4, %fd16, 0d4010000000000000;
	mov.u32 	%r38, %r37;
	@%p4 bra 	$L__BB2_9;
	add.s32 	%r37, %r37, 1;
	add.s32 	%r36, %r36, 1;
	setp.ne.s32 	%p5, %r36, 0;
	mov.f64 	%fd20, %fd8;
	mov.f64 	%fd19, %fd7;
	mov.u32 	%r38, %r14;
	@%p5 bra 	$L__BB2_7;
$L__BB2_9:
	st.global.f64 	[%rd2], %fd19;
	st.global.f64 	[%rd3], %fd20;
	st.global.u32 	[%rd4], %r38;
	add.s32 	%r35, %r35, %r9;
	setp.lt.s32 	%p6, %r35, %r2;
	@%p6 bra 	$L__BB2_6;
	bra.uni 	$L__BB2_4;

}


// ===== COMPILED SASS (sm_100) =====

	.target	sm_100

	.elftype	@"ET_EXEC"


//--------------------- .note.nv.tkinfo           --------------------------
	.section	.note.nv.tkinfo,"",@"SHT_NOTE"
	.sectionflags	@"SHF_NOTE_NV_TKINFO"
	.tkinfo
        /*0018*/ 	.word	0x00000002
        /*0030*/ 	.string	""
        /*0030*/ 	.string	"ptxas"
        /*0030*/ 	.string	"Cuda compilation tools, release 13.0, V13.0.88"
        /*0030*/ 	.string	"Build cuda_13.0.r13.0/compiler.36424714_0"
        /*0030*/ 	.string	"-arch sm_100 -m 64 "



//--------------------- .note.nv.cuinfo           --------------------------
	.section	.note.nv.cuinfo,"",@"SHT_NOTE"
	.sectionflags	@"SHF_NOTE_NV_CUINFO"
        /*0018*/ 	.short	0x0002
        /*001a*/ 	.short	0x0064
        /*001c*/ 	.short	0x0082
	.zero		2


//--------------------- .nv.info                  --------------------------
	.section	.nv.info,"",@"SHT_CUDA_INFO"
	.align	4


	//----- nvinfo : EIATTR_REGCOUNT
	.align		4
        /*0000*/ 	.byte	0x04, 0x2f
        /*0002*/ 	.short	(.L_1 - .L_0)
	.align		4
.L_0:
        /*0004*/ 	.word	index@(_Z8genPlanePdS_iiddddii)
        /*0008*/ 	.word	0x00000025


	//----- nvinfo : EIATTR_FRAME_SIZE
	.align		4
.L_1:
        /*000c*/ 	.byte	0x04, 0x11
        /*000e*/ 	.short	(.L_3 - .L_2)
	.align		4
.L_2:
        /*0010*/ 	.word	index@($__internal_0_$__cuda_sm20_div_rn_f64_full)
        /*0014*/ 	.word	0x00000000


	//----- nvinfo : EIATTR_FRAME_SIZE
	.align		4
.L_3:
        /*0018*/ 	.byte	0x04, 0x11
        /*001a*/ 	.short	(.L_5 - .L_4)
	.align		4
.L_4:
        /*001c*/ 	.word	index@(_Z8genPlanePdS_iiddddii)
        /*0020*/ 	.word	0x00000000


	//----- nvinfo : EIATTR_REGCOUNT
	.align		4
.L_5:
        /*0024*/ 	.byte	0x04, 0x2f
        /*0026*/ 	.short	(.L_7 - .L_6)
	.align		4
.L_6:
        /*0028*/ 	.word	index@(_Z6mkInitPdS_iiS_S_Piii)
        /*002c*/ 	.word	0x0000001e


	//----- nvinfo : EIATTR_FRAME_SIZE
	.align		4
.L_7:
        /*0030*/ 	.byte	0x04, 0x11
        /*0032*/ 	.short	(.L_9 - .L_8)
	.align		4
.L_8:
        /*0034*/ 	.word	index@(_Z6mkInitPdS_iiS_S_Piii)
        /*0038*/ 	.word	0x00000000


	//----- nvinfo : EIATTR_REGCOUNT
	.align		4
.L_9:
        /*003c*/ 	.byte	0x04, 0x2f
        /*003e*/ 	.short	(.L_11 - .L_10)
	.align		4
.L_10:
        /*0040*/ 	.word	index@(_Z5stepNPdS_iiS_S_Piiii)
        /*0044*/ 	.word	0x00000020


	//----- nvinfo : EIATTR_FRAME_SIZE
	.align		4
.L_11:
        /*0048*/ 	.byte	0x04, 0x11
        /*004a*/ 	.short	(.L_13 - .L_12)
	.align		4
.L_12:
        /*004c*/ 	.word	index@(_Z5stepNPdS_iiS_S_Piiii)
        /*0050*/ 	.word	0x00000000


	//----- nvinfo : EIATTR_MIN_STACK_SIZE
	.align		4
.L_13:
        /*0054*/ 	.byte	0x04, 0x12
        /*0056*/ 	.short	(.L_15 - .L_14)
	.align		4
.L_14:
        /*0058*/ 	.word	index@(_Z5stepNPdS_iiS_S_Piiii)
        /*005c*/ 	.word	0x00000000


	//----- nvinfo : EIATTR_MIN_STACK_SIZE
	.align		4
.L_15:
        /*0060*/ 	.byte	0x04, 0x12
        /*0062*/ 	.short	(.L_17 - .L_16)
	.align		4
.L_16:
        /*0064*/ 	.word	index@(_Z6mkInitPdS_iiS_S_Piii)
        /*0068*/ 	.word	0x00000000


	//----- nvinfo : EIATTR_MIN_STACK_SIZE
	.align		4
.L_17:
        /*006c*/ 	.byte	0x04, 0x12
        /*006e*/ 	.short	(.L_19 - .L_18)
	.align		4
.L_18:
        /*0070*/ 	.word	index@(_Z8genPlanePdS_iiddddii)
        /*0074*/ 	.word	0x00000000
.L_19:


//--------------------- .nv.compat                --------------------------
	.section	.nv.compat,"",@"SHT_CUDA_COMPAT_INFO"
	.align	4
        /*0000*/ 	.byte	0x02, 0x09, 0x00, 0x00, 0x02, 0x02, 0x01, 0x00, 0x02, 0x05, 0x05, 0x00, 0x03, 0x07, 0x01, 0x01
        /*0010*/ 	.byte	0x02, 0x03, 0x00, 0x00, 0x02, 0x06, 0x01, 0x00, 0x04, 0x0b, 0x08, 0x00, 0x01, 0x00, 0x00, 0x00
        /*0020*/ 	.byte	0x00, 0x00, 0x00, 0x00


//--------------------- .nv.info._Z5stepNPdS_iiS_S_Piiii --------------------------
	.section	.nv.info._Z5stepNPdS_iiS_S_Piiii,"",@"SHT_CUDA_INFO"
	.sectionflags	@""
	.align	4


	//----- nvinfo : EIATTR_CUDA_API_VERSION
	.align		4
        /*0000*/ 	.byte	0x04, 0x37
        /*0002*/ 	.short	(.L_21 - .L_20)
.L_20:
        /*0004*/ 	.word	0x00000082


	//----- nvinfo : EIATTR_KPARAM_INFO
	.align		4
.L_21:
        /*0008*/ 	.byte	0x04, 0x17
        /*000a*/ 	.short	(.L_23 - .L_22)
.L_22:
        /*000c*/ 	.word	0x00000000
        /*0010*/ 	.short	0x0009
        /*0012*/ 	.short	0x0038
        /*0014*/ 	.byte	0x00, 0xf0, 0x11, 0x00


	//----- nvinfo : EIATTR_KPARAM_INFO
	.align		4
.L_23:
        /*0018*/ 	.byte	0x04, 0x17
        /*001a*/ 	.short	(.L_25 - .L_24)
.L_24:
        /*001c*/ 	.word	0x00000000
        /*0020*/ 	.short	0x0008
        /*0022*/ 	.short	0x0034
        /*0024*/ 	.byte	0x00, 0xf0, 0x11, 0x00


	//----- nvinfo : EIATTR_KPARAM_INFO
	.align		4
.L_25:
        /*0028*/ 	.byte	0x04, 0x17
        /*002a*/ 	.short	(.L_27 - .L_26)
.L_26:
        /*002c*/ 	.word	0x00000000
        /*0030*/ 	.short	0x0007
        /*0032*/ 	.short	0x0030
        /*0034*/ 	.byte	0x00, 0xf0, 0x11, 0x00


	//----- nvinfo : EIATTR_KPARAM_INFO
	.align		4
.L_27:
        /*0038*/ 	.byte	0x04, 0x17
        /*003a*/ 	.short	(.L_29 - .L_28)
.L_28:
        /*003c*/ 	.word	0x00000000
        /*0040*/ 	.short	0x0006
        /*0042*/ 	.short	0x0028
        /*0044*/ 	.byte	0x00, 0xf5, 0x21, 0x00


	//----- nvinfo : EIATTR_KPARAM_INFO
	.align		4
.L_29:
        /*0048*/ 	.byte	0x04, 0x17
        /*004a*/ 	.short	(.L_31 - .L_30)
.L_30:
        /*004c*/ 	.word	0x00000000
        /*0050*/ 	.short	0x0005
        /*0052*/ 	.short	0x0020
        /*0054*/ 	.byte	0x00, 0xf5, 0x21, 0x00


	//----- nvinfo : EIATTR_KPARAM_INFO
	.align		4
.L_31:
        /*0058*/ 	.byte	0x04, 0x17
        /*005a*/ 	.short	(.L_33 - .L_32)
.L_32:
        /*005c*/ 	.word	0x00000000
        /*0060*/ 	.short	0x0004
        /*0062*/ 	.short	0x0018
        /*0064*/ 	.byte	0x00, 0xf5, 0x21, 0x00


	//----- nvinfo : EIATTR_KPARAM_INFO
	.align		4
.L_33:
        /*0068*/ 	.byte	0x04, 0x17
        /*006a*/ 	.short	(.L_35 - .L_34)
.L_34:
        /*006c*/ 	.word	0x00000000
        /*0070*/ 	.short	0x0003
        /*0072*/ 	.short	0x0014
        /*0074*/ 	.byte	0x00, 0xf0, 0x11, 0x00


	//----- nvinfo : EIATTR_KPARAM_INFO
	.align		4
.L_35:
        /*0078*/ 	.byte	0x04, 0x17
        /*007a*/ 	.short	(.L_37 - .L_36)
.L_36:
        /*007c*/ 	.word	0x00000000
        /*0080*/ 	.short	0x0002
        /*0082*/ 	.short	0x0010
        /*0084*/ 	.byte	0x00, 0xf0, 0x11, 0x00


	//----- nvinfo : EIATTR_KPARAM_INFO
	.align		4
.L_37:
        /*0088*/ 	.byte	0x04, 0x17
        /*008a*/ 	.short	(.L_39 - .L_38)
.L_38:
        /*008c*/ 	.word	0x00000000
        /*0090*/ 	.short	0x0001
        /*0092*/ 	.short	0x0008
        /*0094*/ 	.byte	0x00, 0xf5, 0x21, 0x00


	//----- nvinfo : EIATTR_KPARAM_INFO
	.align		4
.L_39:
        /*0098*/ 	.byte	0x04, 0x17
        /*009a*/ 	.short	(.L_41 - .L_40)
.L_40:
        /*009c*/ 	.word	0x00000000
        /*00a0*/ 	.short	0x0000
        /*00a2*/ 	.short	0x0000
        /*00a4*/ 	.byte	0x00, 0xf5, 0x21, 0x00


	//----- nvinfo : EIATTR_SPARSE_MMA_MASK
	.align		4
.L_41:
        /*00a8*/ 	.byte	0x03, 0x50
        /*00aa*/ 	.short	0x0000


	//----- nvinfo : EIATTR_MAXREG_COUNT
	.align		4
        /*00ac*/ 	.byte	0x03, 0x1b
        /*00ae*/ 	.short	0x00ff


	//----- nvinfo : EIATTR_MERCURY_ISA_VERSION
	.align		4
        /*00b0*/ 	.byte	0x03, 0x5f
        /*00b2*/ 	.short	0x0101


	//----- nvinfo : EIATTR_VRC_CTA_INIT_COUNT
	.align		4
        /*00b4*/ 	.byte	0x02, 0x4a
	.zero		1
	.zero		1


	//----- nvinfo : EIATTR_EXIT_INSTR_OFFSETS
	.align		4
        /*00b8*/ 	.byte	0x04, 0x1c
        /*00ba*/ 	.short	(.L_43 - .L_42)


	//   ....[0]....
.L_42:
        /*00bc*/ 	.word	0x000000a0


	//   ....[1]....
        /*00c0*/ 	.word	0x00000110


	//   ....[2]....
        /*00c4*/ 	.word	0x00000540


	//----- nvinfo : EIATTR_CRS_STACK_SIZE
	.align		4
.L_43:
        /*00c8*/ 	.byte	0x04, 0x1e
        /*00ca*/ 	.short	(.L_45 - .L_44)
.L_44:
        /*00cc*/ 	.word	0x00000000


	//----- nvinfo : EIATTR_CBANK_PARAM_SIZE
	.align		4
.L_45:
        /*00d0*/ 	.byte	0x03, 0x19
        /*00d2*/ 	.short	0x003c


	//----- nvinfo : EIATTR_PARAM_CBANK
	.align		4
        /*00d4*/ 	.byte	0x04, 0x0a
        /*00d6*/ 	.short	(.L_47 - .L_46)
	.align		4
.L_46:
        /*00d8*/ 	.word	index@(.nv.constant0._Z5stepNPdS_iiS_S_Piiii)
        /*00dc*/ 	.short	0x0380
        /*00de*/ 	.short	0x003c


	//----- nvinfo : EIATTR_SW_WAR
	.align		4
.L_47:
        /*00e0*/ 	.byte	0x04, 0x36
        /*00e2*/ 	.short	(.L_49 - .L_48)
.L_48:
        /*00e4*/ 	.word	0x00000008
.L_49:


//--------------------- .nv.info._Z6mkInitPdS_iiS_S_Piii --------------------------
	.section	.nv.info._Z6mkInitPdS_iiS_S_Piii,"",@"SHT_CUDA_INFO"
	.sectionflags	@""
	.align	4


	//----- nvinfo : EIATTR_CUDA_API_VERSION
	.align		4
        /*0000*/ 	.byte	0x04, 0x37
        /*0002*/ 	.short	(.L_51 - .L_50)
.L_50:
        /*0004*/ 	.word	0x00000082


	//----- nvinfo : EIATTR_KPARAM_INFO
	.align		4
.L_51:
        /*0008*/ 	.byte	0x04, 0x17
        /*000a*/ 	.short	(.L_53 - .L_52)
.L_52:
        /*000c*/ 	.word	0x00000000
        /*0010*/ 	.short	0x0008
        /*0012*/ 	.short	0x0034
        /*0014*/ 	.byte	0x00, 0xf0, 0x11, 0x00


	//----- nvinfo : EIATTR_KPARAM_INFO
	.align		4
.L_53:
        /*0018*/ 	.byte	0x04, 0x17
        /*001a*/ 	.short	(.L_55 - .L_54)
.L_54:
        /*001c*/ 	.word	0x00000000
        /*0020*/ 	.short	0x0007
        /*0022*/ 	.short	0x0030
        /*0024*/ 	.byte	0x00, 0xf0, 0x11, 0x00


	//----- nvinfo : EIATTR_KPARAM_INFO
	.align		4
.L_55:
        /*0028*/ 	.byte	0x04, 0x17
        /*002a*/ 	.short	(.L_57 - .L_56)
.L_56:
        /*002c*/ 	.word	0x00000000
        /*0030*/ 	.short	0x0006
        /*0032*/ 	.short	0x0028
        /*0034*/ 	.byte	0x00, 0xf5, 0x21, 0x00


	//----- nvinfo : EIATTR_KPARAM_INFO
	.align		4
.L_57:
        /*0038*/ 	.byte	0x04, 0x17
        /*003a*/ 	.short	(.L_59 - .L_58)
.L_58:
        /*003c*/ 	.word	0x00000000
        /*0040*/ 	.short	0x0005
        /*0042*/ 	.short	0x0020
        /*0044*/ 	.byte	0x00, 0xf5, 0x21, 0x00


	//----- nvinfo : EIATTR_KPARAM_INFO
	.align		4
.L_59:
        /*0048*/ 	.byte	0x04, 0x17
        /*004a*/ 	.short	(.L_61 - .L_60)
.L_60:
        /*004c*/ 	.word	0x00000000
        /*0050*/ 	.short	0x0004
        /*0052*/ 	.short	0x0018
        /*0054*/ 	.byte	0x00, 0xf5, 0x21, 0x00


	//----- nvinfo : EIATTR_KPARAM_INFO
	.align		4
.L_61:
        /*0058*/ 	.byte	0x04, 0x17
        /*005a*/ 	.short	(.L_63 - .L_62)
.L_62:
        /*005c*/ 	.word	0x00000000
        /*0060*/ 	.short	0x0003
        /*0062*/ 	.short	0x0014
        /*0064*/ 	.byte	0x00, 0xf0, 0x11, 0x00


	//----- nvinfo : EIATTR_KPARAM_INFO
	.align		4
.L_63:
        /*0068*/ 	.byte	0x04, 0x17
        /*006a*/ 	.short	(.L_65 - .L_64)
.L_64:
        /*006c*/ 	.word	0x00000000
        /*0070*/ 	.short	0x0002
        /*0072*/ 	.short	0x0010
        /*0074*/ 	.byte	0x00, 0xf0, 0x11, 0x00


	//----- nvinfo : EIATTR_KPARAM_INFO
	.align		4
.L_65:
        /*0078*/ 	.byte	0x04, 0x17
        /*007a*/ 	.short	(.L_67 - .L_66)
.L_66:
        /*007c*/ 	.word	0x00000000
        /*0080*/ 	.short	0x0001
        /*0082*/ 	.short	0x0008
        /*0084*/ 	.byte	0x00, 0xf5, 0x21, 0x00


	//----- nvinfo : EIATTR_KPARAM_INFO
	.align		4
.L_67:
        /*0088*/ 	.byte	0x04, 0x17
        /*008a*/ 	.short	(.L_69 - .L_68)
.L_68:
        /*008c*/ 	.word	0x00000000
        /*0090*/ 	.short	0x0000
        /*0092*/ 	.short	0x0000
        /*0094*/ 	.byte	0x00, 0xf5, 0x21, 0x00


	//----- nvinfo : EIATTR_SPARSE_MMA_MASK
	.align		4
.L_69:
        /*0098*/ 	.byte	0x03, 0x50
        /*009a*/ 	.short	0x0000


	//----- nvinfo : EIATTR_MAXREG_COUNT
	.align		4
        /*009c*/ 	.byte	0x03, 0x1b
        /*009e*/ 	.short	0x00ff


	//----- nvinfo : EIATTR_MERCURY_ISA_VERSION
	.align		4
        /*00a0*/ 	.byte	0x03, 0x5f
        /*00a2*/ 	.short	0x0101


	//----- nvinfo : EIATTR_VRC_CTA_INIT_COUNT
	.align		4
        /*00a4*/ 	.byte	0x02, 0x4a
	.zero		1
	.zero		1


	//----- nvinfo : EIATTR_EXIT_INSTR_OFFSETS
	.align		4
        /*00a8*/ 	.byte	0x04, 0x1c
        /*00aa*/ 	.short	(.L_71 - .L_70)


	//   ....[0]....
.L_70:
        /*00ac*/ 	.word	0x00000070


	//   ....[1]....
        /*00b0*/ 	.word	0x000002f0


	//----- nvinfo : EIATTR_CRS_STACK_SIZE
	.align		4
.L_71:
        /*00b4*/ 	.byte	0x04, 0x1e
        /*00b6*/ 	.short	(.L_73 - .L_72)
.L_72:
        /*00b8*/ 	.word	0x00000000


	//----- nvinfo : EIATTR_CBANK_PARAM_SIZE
	.align		4
.L_73:
        /*00bc*/ 	.byte	0x03, 0x19
        /*00be*/ 	.short	0x0038


	//----- nvinfo : EIATTR_PARAM_CBANK
	.align		4
        /*00c0*/ 	.byte	0x04, 0x0a
        /*00c2*/ 	.short	(.L_75 - .L_74)
	.align		4
.L_74:
        /*00c4*/ 	.word	index@(.nv.constant0._Z6mkInitPdS_iiS_S_Piii)
        /*00c8*/ 	.short	0x0380
        /*00ca*/ 	.short	0x0038


	//----- nvinfo : EIATTR_SW_WAR
	.align		4
.L_75:
        /*00cc*/ 	.byte	0x04, 0x36
        /*00ce*/ 	.short	(.L_77 - .L_76)
.L_76:
        /*00d0*/ 	.word	0x00000008
.L_77:


//--------------------- .nv.info._Z8genPlanePdS_iiddddii --------------------------
	.section	.nv.info._Z8genPlanePdS_iiddddii,"",@"SHT_CUDA_INFO"
	.sectionflags	@""
	.align	4


	//----- nvinfo : EIATTR_CUDA_API_VERSION
	.align		4
        /*0000*/ 	.byte	0x04, 0x37
        /*0002*/ 	.short	(.L_79 - .L_78)
.L_78:
        /*0004*/ 	.word	0x00000082


	//----- nvinfo : EIATTR_KPARAM_INFO
	.align		4
.L_79:
        /*0008*/ 	.byte	0x04, 0x17
        /*000a*/ 	.short	(.L_81 - .L_80)
.L_80:
        /*000c*/ 	.word	0x00000000
        /*0010*/ 	.short	0x0009
        /*0012*/ 	.short	0x003c
        /*0014*/ 	.byte	0x00, 0xf0, 0x11, 0x00


	//----- nvinfo : EIATTR_KPARAM_INFO
	.align		4
.L_81:
        /*0018*/ 	.byte	0x04, 0x17
        /*001a*/ 	.short	(.L_83 - .L_82)
.L_82:
        /*001c*/ 	.word	0x00000000
        /*0020*/ 	.short	0x0008
        /*0022*/ 	.short	0x0038
        /*0024*/ 	.byte	0x00, 0xf0, 0x11, 0x00


	//----- nvinfo : EIATTR_KPARAM_INFO
	.align		4
.L_83:
        /*0028*/ 	.byte	0x04, 0x17
        /*002a*/ 	.short	(.L_85 - .L_84)
.L_84:
        /*002c*/ 	.word	0x00000000
        /*0030*/ 	.short	0x0007
        /*0032*/ 	.short	0x0030
        /*0034*/ 	.byte	0x00, 0xf0, 0x21, 0x00


	//----- nvinfo : EIATTR_KPARAM_INFO
	.align		4
.L_85:
        /*0038*/ 	.byte	0x04, 0x17
        /*003a*/ 	.short	(.L_87 - .L_86)
.L_86:
        /*003c*/ 	.word	0x00000000
        /*0040*/ 	.short	0x0006
        /*0042*/ 	.short	0x0028
        /*0044*/ 	.byte	0x00, 0xf0, 0x21, 0x00


	//----- nvinfo : EIATTR_KPARAM_INFO
	.align		4
.L_87:
        /*0048*/ 	.byte	0x04, 0x17
        /*004a*/ 	.short	(.L_89 - .L_88)
.L_88:
        /*004c*/ 	.word	0x00000000
        /*0050*/ 	.short	0x0005
        /*0052*/ 	.short	0x0020
        /*0054*/ 	.byte	0x00, 0xf0, 0x21, 0x00


	//----- nvinfo : EIATTR_KPARAM_INFO
	.align		4
.L_89:
        /*0058*/ 	.byte	0x04, 0x17
        /*005a*/ 	.short	(.L_91 - .L_90)
.L_90:
        /*005c*/ 	.word	0x00000000
        /*0060*/ 	.short	0x0004
        /*0062*/ 	.short	0x0018
        /*0064*/ 	.byte	0x00, 0xf0, 0x21, 0x00


	//----- nvinfo : EIATTR_KPARAM_INFO
	.align		4
.L_91:
        /*0068*/ 	.byte	0x04, 0x17
        /*006a*/ 	.short	(.L_93 - .L_92)
.L_92:
        /*006c*/ 	.word	0x00000000
        /*0070*/ 	.short	0x0003
        /*0072*/ 	.short	0x0014
        /*0074*/ 	.byte	0x00, 0xf0, 0x11, 0x00


	//----- nvinfo : EIATTR_KPARAM_INFO
	.align		4
.L_93:
        /*0078*/ 	.byte	0x04, 0x17
        /*007a*/ 	.short	(.L_95 - .L_94)
.L_94:
        /*007c*/ 	.word	0x00000000
        /*0080*/ 	.short	0x0002
        /*0082*/ 	.short	0x0010
        /*0084*/ 	.byte	0x00, 0xf0, 0x11, 0x00


	//----- nvinfo : EIATTR_KPARAM_INFO
	.align		4
.L_95:
        /*0088*/ 	.byte	0x04, 0x17
        /*008a*/ 	.short	(.L_97 - .L_96)
.L_96:
        /*008c*/ 	.word	0x00000000
        /*0090*/ 	.short	0x0001
        /*0092*/ 	.short	0x0008
        /*0094*/ 	.byte	0x00, 0xf5, 0x21, 0x00


	//----- nvinfo : EIATTR_KPARAM_INFO
	.align		4
.L_97:
        /*0098*/ 	.byte	0x04, 0x17
        /*009a*/ 	.short	(.L_99 - .L_98)
.L_98:
        /*009c*/ 	.word	0x00000000
        /*00a0*/ 	.short	0x0000
        /*00a2*/ 	.short	0x0000
        /*00a4*/ 	.byte	0x00, 0xf5, 0x21, 0x00


	//----- nvinfo : EIATTR_SPARSE_MMA_MASK
	.align		4
.L_99:
        /*00a8*/ 	.byte	0x03, 0x50
        /*00aa*/ 	.short	0x0000


	//----- nvinfo : EIATTR_MAXREG_COUNT
	.align		4
        /*00ac*/ 	.byte	0x03, 0x1b
        /*00ae*/ 	.short	0x00ff


	//----- nvinfo : EIATTR_MERCURY_ISA_VERSION
	.align		4
        /*00b0*/ 	.byte	0x03, 0x5f
        /*00b2*/ 	.short	0x0101


	//----- nvinfo : EIATTR_VRC_CTA_INIT_COUNT
	.align		4
        /*00b4*/ 	.byte	0x02, 0x4a
	.zero		1
	.zero		1


	//----- nvinfo : EIATTR_EXIT_INSTR_OFFSETS
	.align		4
        /*00b8*/ 	.byte	0x04, 0x1c
        /*00ba*/ 	.short	(.L_101 - .L_100)


	//   ....[0]....
.L_100:
        /*00bc*/ 	.word	0x00000080


	//   ....[1]....
        /*00c0*/ 	.word	0x00000780


	//----- nvinfo : EIATTR_CRS_STACK_SIZE
	.align		4
.L_101:
        /*00c4*/ 	.byte	0x04, 0x1e
        /*00c6*/ 	.short	(.L_103 - .L_102)
.L_102:
        /*00c8*/ 	.word	0x00000000


	//----- nvinfo : EIATTR_CBANK_PARAM_SIZE
	.align		4
.L_103:
        /*00cc*/ 	.byte	0x03, 0x19
        /*00ce*/ 	.short	0x0040


	//----- nvinfo : EIATTR_PARAM_CBANK
	.align		4
        /*00d0*/ 	.byte	0x04, 0x0a
        /*00d2*/ 	.short	(.L_105 - .L_104)
	.align		4
.L_104:
        /*00d4*/ 	.word	index@(.nv.constant0._Z8genPlanePdS_iiddddii)
        /*00d8*/ 	.short	0x0380
        /*00da*/ 	.short	0x0040


	//----- nvinfo : EIATTR_SW_WAR
	.align		4
.L_105:
        /*00dc*/ 	.byte	0x04, 0x36
        /*00de*/ 	.short	(.L_107 - .L_106)
.L_106:
        /*00e0*/ 	.word	0x00000008
.L_107:


//--------------------- .nv.callgraph             --------------------------
	.section	.nv.callgraph,"",@"SHT_CUDA_CALLGRAPH"
	.align	4
	.sectionentsize	8
	.align		4
        /*0000*/ 	.word	0x00000000
	.align		4
        /*0004*/ 	.word	0xffffffff
	.align		4
        /*0008*/ 	.word	0x00000000
	.align		4
        /*000c*/ 	.word	0xfffffffe
	.align		4
        /*0010*/ 	.word	0x00000000
	.align		4
        /*0014*/ 	.word	0xfffffffd
	.align		4
        /*0018*/ 	.word	0x00000000
	.align		4
        /*001c*/ 	.word	0xfffffffc


//--------------------- .text._Z5stepNPdS_iiS_S_Piiii --------------------------
	.section	.text._Z5stepNPdS_iiS_S_Piiii,"ax",@progbits
	.align	128
.text._Z5stepNPdS_iiS_S_Piiii:
        .type           _Z5stepNPdS_iiS_S_Piiii,@function
        .size           _Z5stepNPdS_iiS_S_Piiii,(.L_x_27 - _Z5stepNPdS_iiS_S_Piiii)
        .other          _Z5stepNPdS_iiS_S_Piiii,@"STO_CUDA_ENTRY STV_DEFAULT"
_Z5stepNPdS_iiS_S_Piiii:
[----:B------:R-:W-:Y:S01]  /*0000*/  LDC R1, c[0x0][0x37c] ;  /* 0x0000df00ff017b82 */ /* 0x000fe20000000800 */
[----:B------:R-:W0:Y:S07]  /*0010*/  S2R R2, SR_TID.X ;  /* 0x0000000000027919 */ /* 0x000e2e0000002100 */
[----:B------:R-:W0:Y:S01]  /*0020*/  S2UR UR6, SR_CTAID.X ;  /* 0x00000000000679c3 */ /* 0x000e220000002500 */
[----:B------:R-:W1:Y:S01]  /*0030*/  LDCU UR4, c[0x0][0x390] ;  /* 0x00007200ff0477ac */ /* 0x000e620008000800 */
[----:B------:R-:W1:Y:S06]  /*0040*/  LDCU UR5, c[0x0][0x3b0] ;  /* 0x00007600ff0577ac */ /* 0x000e6c0008000800 */
[----:B------:R-:W0:Y:S01]  /*0050*/  LDC R5, c[0x0][0x360] ;  /* 0x0000d800ff057b82 */ /* 0x000e220000000800 */
[----:B-1----:R-:W-:-:S04]  /*0060*/  UISETP.LT.AND UP0, UPT, UR4, UR5, UPT ;  /* 0x000000050400728c */ /* 0x002fc8000bf01270 */
[----:B------:R-:W-:Y:S01]  /*0070*/  USEL UR4, UR4, UR5, UP0 ;  /* 0x0000000504047287 */ /* 0x000fe20008000000 */
[----:B0-----:R-:W-:-:S05]  /*0080*/  IMAD R2, R5, UR6, R2 ;  /* 0x0000000605027c24 */ /* 0x001fca000f8e0202 */
[----:B------:R-:W-:-:S13]  /*0090*/  ISETP.GE.AND P0, PT, R2, UR4, PT ;  /* 0x0000000402007c0c */ /* 0x000fda000bf06270 */
[----:B------:R-:W-:Y:S05]  /*00a0*/  @P0 EXIT ;  /* 0x000000000000094d */ /* 0x000fea0003800000 */
[----:B------:R-:W0:Y:S01]  /*00b0*/  LDC R6, c[0x0][0x3b8] ;  /* 0x0000ee00ff067b82 */ /* 0x000e220000000800 */
[----:B------:R-:W1:Y:S07]  /*00c0*/  S2R R3, SR_TID.Y ;  /* 0x0000000000037919 */ /* 0x000e6e0000002200 */
[----:B------:R-:W1:Y:S08]  /*00d0*/  S2UR UR5, SR_CTAID.Y ;  /* 0x00000000000579c3 */ /* 0x000e700000002600 */
[----:B------:R-:W1:Y:S01]  /*00e0*/  LDC R4, c[0x0][0x364] ;  /* 0x0000d900ff047b82 */ /* 0x000e620000000800 */
[----:B0-----:R-:W-:Y:S01]  /*00f0*/  ISETP.GE.AND P0, PT, R6, 0x1, PT ;  /* 0x000000010600780c */ /* 0x001fe20003f06270 */
[----:B-1----:R-:W-:-:S12]  /*0100*/  IMAD R0, R4, UR5, R3 ;  /* 0x0000000504007c24 */ /* 0x002fd8000f8e0203 */
[----:B------:R-:W-:Y:S05]  /*0110*/  @!P0 EXIT ;  /* 0x000000000000894d */ /* 0x000fea0003800000 */
[----:B------:R-:W0:Y:S01]  /*0120*/  LDCU UR5, c[0x0][0x394] ;  /* 0x00007280ff0577ac */ /* 0x000e220008000800 */
[----:B------:R-:W-:Y:S01]  /*0130*/  IADD3 R3, PT, PT, -R6, RZ, RZ ;  /* 0x000000ff06037210 */ /* 0x000fe20007ffe1ff */
[----:B------:R-:W0:Y:S01]  /*0140*/  LDCU UR6, c[0x0][0x3b4] ;  /* 0x00007680ff0677ac */ /* 0x000e220008000800 */
[----:B------:R-:W1:Y:S01]  /*0150*/  LDCU UR7, c[0x0][0x370] ;  /* 0x00006e00ff0777ac */ /* 0x000e620008000800 */
[----:B------:R-:W2:Y:S01]  /*0160*/  LDCU UR8, c[0x0][0x374] ;  /* 0x00006e80ff0877ac */ /* 0x000ea20008000800 */
[----:B------:R-:W3:Y:S01]  /*0170*/  LDCU.64 UR10, c[0x0][0x358] ;  /* 0x00006b00ff0a77ac */ /* 0x000ee20008000a00 */
[----:B0-----:R-:W-:Y:S01]  /*0180*/  UISETP.LT.AND UP0, UPT, UR5, UR6, UPT ;  /* 0x000000060500728c */ /* 0x001fe2000bf01270 */
[----:B-1----:R-:W-:-:S03]  /*0190*/  IMAD R5, R5, UR7, RZ ;  /* 0x0000000705057c24 */ /* 0x002fc6000f8e02ff */
[----:B------:R-:W-:Y:S01]  /*01a0*/  USEL UR5, UR5, UR6, UP0 ;  /* 0x0000000605057287 */ /* 0x000fe20008000000 */
[----:B--23--:R-:W-:-:S11]  /*01b0*/  IMAD R4, R4, UR8, RZ ;  /* 0x0000000804047c24 */ /* 0x00cfd6000f8e02ff */
.L_x_6:
[----:B------:R-:W-:Y:S01]  /*01c0*/  ISETP.GE.AND P0, PT, R0, UR5, PT ;  /* 0x0000000500007c0c */ /* 0x000fe2000bf06270 */
[----:B------:R-:W-:-:S12]  /*01d0*/  BSSY.RECONVERGENT B0, `(.L_x_0) ;  /* 0x0000033000007945 */ /* 0x000fd80003800200 */
[----:B0-----:R-:W-:Y:S05]  /*01e0*/  @P0 BRA `(.L_x_1) ;  /* 0x0000000000c40947 */ /* 0x001fea0003800000 */
[----:B------:R-:W-:-:S07]  /*01f0*/  MOV R27, R0 ;  /* 0x00000000001b7202 */ /* 0x000fce0000000f00 */
.L_x_5:
[----:B0-----:R-:W0:Y:S01]  /*0200*/  LDC.64 R6, c[0x0][0x3a8] ;  /* 0x0000ea00ff067b82 */ /* 0x001e220000000a00 */
[----:B------:R-:W1:Y:S01]  /*0210*/  LDCU UR6, c[0x0][0x3b0] ;  /* 0x00007600ff0677ac */ /* 0x000e620008000800 */
[----:B------:R-:W2:Y:S06]  /*0220*/  LDCU UR7, c[0x0][0x390] ;  /* 0x00007200ff0777ac */ /* 0x000eac0008000800 */
[----:B------:R-:W3:Y:S08]  /*0230*/  LDC.64 R16, c[0x0][0x380] ;  /* 0x0000e000ff107b82 */ /* 0x000ef00000000a00 */
[----:B------:R-:W4:Y:S01]  /*0240*/  LDC.64 R18, c[0x0][0x388] ;  /* 0x0000e200ff127b82 */ /* 0x000f220000000a00 */
[C-C-:B-1----:R-:W-:Y:S01]  /*0250*/  IMAD R13, R27.reuse, UR6, R2.reuse ;  /* 0x000000061b0d7c24 */ /* 0x142fe2000f8e0202 */
[----:B------:R-:W1:Y:S01]  /*0260*/  LDCU UR6, c[0x0][0x3b8] ;  /* 0x00007700ff0677ac */ /* 0x000e620008000800 */
[----:B--2---:R-:W-:-:S05]  /*0270*/  IMAD R15, R27, UR7, R2 ;  /* 0x000000071b0f7c24 */ /* 0x004fca000f8e0202 */
[----:B------:R-:W2:Y:S01]  /*0280*/  LDC.64 R8, c[0x0][0x398] ;  /* 0x0000e600ff087b82 */ /* 0x000ea20000000a00 */
[----:B0-----:R-:W-:-:S05]  /*0290*/  IMAD.WIDE R6, R13, 0x4, R6 ;  /* 0x000000040d067825 */ /* 0x001fca00078e0206 */
[----:B------:R-:W1:Y:S02]  /*02a0*/  LDG.E R26, desc[UR10][R6.64] ;  /* 0x0000000a061a7981 */ /* 0x000e64000c1e1900 */
[----:B------:R-:W0:Y:S01]  /*02b0*/  LDC.64 R10, c[0x0][0x3a0] ;  /* 0x0000e800ff0a7b82 */ /* 0x000e220000000a00 */
[----:B---3--:R-:W-:-:S06]  /*02c0*/  IMAD.WIDE R16, R15, 0x8, R16 ;  /* 0x000000080f107825 */ /* 0x008fcc00078e0210 */
[----:B------:R-:W5:Y:S01]  /*02d0*/  LDG.E.64 R16, desc[UR10][R16.64] ;  /* 0x0000000a10107981 */ /* 0x000f62000c1e1b00 */
[----:B----4-:R-:W-:-:S06]  /*02e0*/  IMAD.WIDE R18, R15, 0x8, R18 ;  /* 0x000000080f127825 */ /* 0x010fcc00078e0212 */
[----:B------:R-:W5:Y:S01]  /*02f0*/  LDG.E.64 R18, desc[UR10][R18.64] ;  /* 0x0000000a12127981 */ /* 0x000f62000c1e1b00 */
[----:B--2---:R-:W-:-:S04]  /*0300*/  IMAD.WIDE R8, R13, 0x8, R8 ;  /* 0x000000080d087825 */ /* 0x004fc800078e0208 */
[----:B0-----:R-:W-:Y:S02]  /*0310*/  IMAD.WIDE R10, R13, 0x8, R10 ;  /* 0x000000080d0a7825 */ /* 0x001fe400078e020a */
[----:B------:R0:W5:Y:S04]  /*0320*/  LDG.E.64 R12, desc[UR10][R8.64] ;  /* 0x0000000a080c7981 */ /* 0x000168000c1e1b00 */
[----:B------:R0:W5:Y:S01]  /*0330*/  LDG.E.64 R14, desc[UR10][R10.64] ;  /* 0x0000000a0a0e7981 */ /* 0x000162000c1e1b00 */
[----:B------:R-:W-:Y:S01]  /*0340*/  BSSY.RECONVERGENT B1, `(.L_x_2) ;  /* 0x0000015000017945 */ /* 0x000fe20003800200 */
[----:B------:R-:W-:Y:S01]  /*0350*/  IMAD.MOV.U32 R28, RZ, RZ, R3 ;  /* 0x000000ffff1c7224 */ /* 0x000fe200078e0003 */
[----:B01----:R-:W-:-:S07]  /*0360*/  IADD3 R29, PT, PT, R26, UR6, RZ ;  /* 0x000000061a1d7c10 */ /* 0x003fce000fffe0ff */
.L_x_4:
[C---:B-----5:R-:W-:Y:S02]  /*0370*/  DMUL R22, R14.reuse, R14 ;  /* 0x0000000e0e167228 */ /* 0x060fe40000000000 */
[----:B------:R-:W-:-:S06]  /*0380*/  DFMA R20, R14, R12, R18 ;  /* 0x0000000c0e14722b */ /* 0x000fcc0000000012 */
[-C--:B------:R-:W-:Y:S02]  /*0390*/  DFMA R22, R12, R12.reuse, -R22 ;  /* 0x0000000c0c16722b */ /* 0x080fe40000000816 */
[----:B------:R-:W-:-:S06]  /*03a0*/  DFMA R20, R14, R12, R20 ;  /* 0x0000000c0e14722b */ /* 0x000fcc0000000014 */
[----:B------:R-:W-:Y:S02]  /*03b0*/  DADD R22, R16, R22 ;  /* 0x0000000010167229 */ /* 0x000fe40000000016 */
[----:B------:R-:W-:-:S08]  /*03c0*/  DMUL R24, R20, R20 ;  /* 0x0000001414187228 */ /* 0x000fd00000000000 */
[----:B------:R-:W-:-:S08]  /*03d0*/  DFMA R24, R22, R22, R24 ;  /* 0x000000161618722b */ /* 0x000fd00000000018 */
[----:B------:R-:W-:-:S14]  /*03e0*/  DSETP.GT.AND P0, PT, R24, 4, PT ;  /* 0x401000001800742a */ /* 0x000fdc0003f04000 */
[----:B------:R-:W-:Y:S05]  /*03f0*/  @P0 BRA `(.L_x_3) ;  /* 0x0000000000240947 */ /* 0x000fea0003800000 */
[----:B------:R-:W-:Y:S01]  /*0400*/  VIADD R28, R28, 0x1 ;  /* 0x000000011c1c7836 */ /* 0x000fe20000000000 */
[----:B------:R-:W-:Y:S01]  /*0410*/  IADD3 R26, PT, PT, R26, 0x1, RZ ;  /* 0x000000011a1a7810 */ /* 0x000fe20007ffe0ff */
[----:B------:R-:W-:Y:S01]  /*0420*/  IMAD.MOV.U32 R15, RZ, RZ, R21 ;  /* 0x000000ffff0f7224 */ /* 0x000fe200078e0015 */
[----:B------:R-:W-:Y:S02]  /*0430*/  MOV R14, R20 ;  /* 0x00000014000e7202 */ /* 0x000fe40000000f00 */
[----:B------:R-:W-:Y:S02]  /*0440*/  ISETP.NE.AND P0, PT, R28, RZ, PT ;  /* 0x000000ff1c00720c */ /* 0x000fe40003f05270 */
[----:B------:R-:W-:Y:S02]  /*0450*/  MOV R12, R22 ;  /* 0x00000016000c7202 */ /* 0x000fe40000000f00 */
[----:B------:R-:W-:-:S09]  /*0460*/  MOV R13, R23 ;  /* 0x00000017000d7202 */ /* 0x000fd20000000f00 */
[----:B------:R-:W-:Y:S05]  /*0470*/  @P0 BRA `(.L_x_4) ;  /* 0xfffffffc00bc0947 */ /* 0x000fea000383ffff */
[----:B------:R-:W-:-:S07]  /*0480*/  IMAD.MOV.U32 R26, RZ, RZ, R29 ;  /* 0x000000ffff1a7224 */ /* 0x000fce00078e001d */
.L_x_3:
[----:B------:R-:W-:Y:S05]  /*0490*/  BSYNC.RECONVERGENT B1 ;  /* 0x0000000000017941 */ /* 0x000fea0003800200 */
.L_x_2:
[----:B------:R0:W-:Y:S01]  /*04a0*/  STG.E.64 desc[UR10][R8.64], R12 ;  /* 0x0000000c08007986 */ /* 0x0001e2000c101b0a */
[----:B------:R-:W-:-:S03]  /*04b0*/  IADD3 R27, PT, PT, R4, R27, RZ ;  /* 0x0000001b041b7210 */ /* 0x000fc60007ffe0ff */
[----:B------:R0:W-:Y:S01]  /*04c0*/  STG.E.64 desc[UR10][R10.64], R14 ;  /* 0x0000000e0a007986 */ /* 0x0001e2000c101b0a */
[----:B------:R-:W-:-:S03]  /*04d0*/  ISETP.GE.AND P0, PT, R27, UR5, PT ;  /* 0x000000051b007c0c */ /* 0x000fc6000bf06270 */
[----:B------:R0:W-:Y:S10]  /*04e0*/  STG.E desc[UR10][R6.64], R26 ;  /* 0x0000001a06007986 */ /* 0x0001f4000c10190a */
[----:B------:R-:W-:Y:S05]  /*04f0*/  @!P0 BRA `(.L_x_5) ;  /* 0xfffffffc00408947 */ /* 0x000fea000383ffff */
.L_x_1:
[----:B------:R-:W-:Y:S05]  /*0500*/  BSYNC.RECONVERGENT B0 ;  /* 0x0000000000007941 */ /* 0x000fea0003800200 */
.L_x_0:
[----:B------:R-:W-:-:S04]  /*0510*/  IADD3 R2, PT, PT, R5, R2, RZ ;  /* 0x0000000205027210 */ /* 0x000fc80007ffe0ff */
[----:B------:R-:W-:-:S13]  /*0520*/  ISETP.GE.AND P0, PT, R2, UR4, PT ;  /* 0x0000000402007c0c */ /* 0x000fda000bf06270 */
[----:B------:R-:W-:Y:S05]  /*0530*/  @!P0 BRA `(.L_x_6) ;  /* 0xfffffffc00208947 */ /* 0x000fea000383ffff */
[----:B------:R-:W-:Y:S05]  /*0540*/  EXIT ;  /* 0x000000000000794d */ /* 0x000fea0003800000 */
.L_x_7:
[----:B------:R-:W-:-:S00]  /*0550*/  BRA `(.L_x_7) ;  /* 0xfffffffc00fc7947 */ /* 0x000fc0000383ffff */
[----:B------:R-:W-:-:S00]  /*0560*/  NOP ;  /* 0x0000000000007918 */ /* 0x000fc00000000000 */
        /* <DEDUP_REMOVED lines=9> */
.L_x_27:


//--------------------- .text._Z6mkInitPdS_iiS_S_Piii --------------------------
	.section	.text._Z6mkInitPdS_iiS_S_Piii,"ax",@progbits
	.align	128
.text._Z6mkInitPdS_iiS_S_Piii:
        .type           _Z6mkInitPdS_iiS_S_Piii,@function
        .size           _Z6mkInitPdS_iiS_S_Piii,(.L_x_28 - _Z6mkInitPdS_iiS_S_Piii)
        .other          _Z6mkInitPdS_iiS_S_Piii,@"STO_CUDA_ENTRY STV_DEFAULT"
_Z6mkInitPdS_iiS_S_Piii:
[----:B------:R-:W-:Y:S01]  /*0000*/  LDC R1, c[0x0][0x37c] ;  /* 0x0000df00ff017b82 */ /* 0x000fe20000000800 */
[----:B------:R-:W0:Y:S07]  /*0010*/  S2R R0, SR_TID.X ;  /* 0x0000000000007919 */ /* 0x000e2e0000002100 */
[----:B------:R-:W0:Y:S01]  /*0020*/  S2UR UR4, SR_CTAID.X ;  /* 0x00000000000479c3 */ /* 0x000e220000002500 */
[----:B------:R-:W1:Y:S07]  /*0030*/  LDCU UR5, c[0x0][0x390] ;  /* 0x00007200ff0577ac */ /* 0x000e6e0008000800 */
[----:B------:R-:W0:Y:S02]  /*0040*/  LDC R15, c[0x0][0x360] ;  /* 0x0000d800ff0f7b82 */ /* 0x000e240000000800 */
[----:B0-----:R-:W-:-:S05]  /*0050*/  IMAD R0, R15, UR4, R0 ;  /* 0x000000040f007c24 */ /* 0x001fca000f8e0200 */
[----:B-1----:R-:W-:-:S13]  /*0060*/  ISETP.GE.AND P0, PT, R0, UR5, PT ;  /* 0x0000000500007c0c */ /* 0x002fda000bf06270 */
[----:B------:R-:W-:Y:S05]  /*0070*/  @P0 EXIT ;  /* 0x000000000000094d */ /* 0x000fea0003800000 */
[----:B------:R-:W0:Y:S01]  /*0080*/  S2R R12, SR_TID.Y ;  /* 0x00000000000c7919 */ /* 0x000e220000002200 */
[----:B------:R-:W0:Y:S01]  /*0090*/  S2UR UR4, SR_CTAID.Y ;  /* 0x00000000000479c3 */ /* 0x000e220000002600 */
[----:B------:R-:W1:Y:S01]  /*00a0*/  LDCU.64 UR8, c[0x0][0x358] ;  /* 0x00006b00ff0877ac */ /* 0x000e620008000a00 */
[----:B------:R-:W2:Y:S06]  /*00b0*/  LDCU UR7, c[0x0][0x3b0] ;  /* 0x00007600ff0777ac */ /* 0x000eac0008000800 */
[----:B------:R-:W0:Y:S01]  /*00c0*/  LDC R13, c[0x0][0x364] ;  /* 0x0000d900ff0d7b82 */ /* 0x000e220000000800 */
[----:B------:R-:W3:Y:S01]  /*00d0*/  LDCU UR5, c[0x0][0x374] ;  /* 0x00006e80ff0577ac */ /* 0x000ee20008000800 */
[----:B------:R-:W4:Y:S02]  /*00e0*/  LDCU UR6, c[0x0][0x370] ;  /* 0x00006e00ff0677ac */ /* 0x000f240008000800 */
[----:B----4-:R-:W-:-:S02]  /*00f0*/  IMAD R15, R15, UR6, RZ ;  /* 0x000000060f0f7c24 */ /* 0x010fc4000f8e02ff */
[C---:B0-----:R-:W-:Y:S02]  /*0100*/  IMAD R12, R13.reuse, UR4, R12 ;  /* 0x000000040d0c7c24 */ /* 0x041fe4000f8e020c */
[----:B-123--:R-:W-:-:S07]  /*0110*/  IMAD R13, R13, UR5, RZ ;  /* 0x000000050d0d7c24 */ /* 0x00efce000f8e02ff */
.L_x_11:
[----:B0-----:R-:W0:Y:S01]  /*0120*/  LDC R17, c[0x0][0x394] ;  /* 0x0000e500ff117b82 */ /* 0x001e220000000800 */
[----:B------:R-:W-:Y:S01]  /*0130*/  BSSY.RECONVERGENT B0, `(.L_x_8) ;  /* 0x0000017000007945 */ /* 0x000fe20003800200 */
[----:B0-----:R-:W-:-:S13]  /*0140*/  ISETP.GE.AND P0, PT, R12, R17, PT ;  /* 0x000000110c00720c */ /* 0x001fda0003f06270 */
[----:B------:R-:W-:Y:S05]  /*0150*/  @P0 BRA `(.L_x_9) ;  /* 0x0000000000500947 */ /* 0x000fea0003800000 */
[----:B------:R-:W0:Y:S01]  /*0160*/  LDC.64 R2, c[0x0][0x398] ;  /* 0x0000e600ff027b82 */ /* 0x000e220000000a00 */
[----:B------:R-:W-:-:S07]  /*0170*/  MOV R14, R12 ;  /* 0x0000000c000e7202 */ /* 0x000fce0000000f00 */
[----:B------:R-:W1:Y:S08]  /*0180*/  LDC.64 R4, c[0x0][0x380] ;  /* 0x0000e000ff047b82 */ /* 0x000e700000000a00 */
[----:B------:R-:W2:Y:S08]  /*0190*/  LDC.64 R6, c[0x0][0x388] ;  /* 0x0000e200ff067b82 */ /* 0x000eb00000000a00 */
[----:B------:R-:W3:Y:S08]  /*01a0*/  LDC.64 R8, c[0x0][0x3a0] ;  /* 0x0000e800ff087b82 */ /* 0x000ef00000000a00 */
[----:B------:R-:W4:Y:S02]  /*01b0*/  LDC.64 R10, c[0x0][0x3a8] ;  /* 0x0000ea00ff0a7b82 */ /* 0x000f240000000a00 */
.L_x_10:
[----:B0-----:R-:W-:-:S04]  /*01c0*/  IMAD R27, R14, UR7, R0 ;  /* 0x000000070e1b7c24 */ /* 0x001fc8000f8e0200 */
[----:B-1----:R-:W-:-:S06]  /*01d0*/  IMAD.WIDE R18, R27, 0x8, R4 ;  /* 0x000000081b127825 */ /* 0x002fcc00078e0204 */
[----:B------:R-:W5:Y:S01]  /*01e0*/  LDG.E.64 R18, desc[UR8][R18.64] ;  /* 0x0000000812127981 */ /* 0x000f62000c1e1b00 */
[----:B0-----:R-:W-:-:S04]  /*01f0*/  IMAD.WIDE R20, R27, 0x8, R2 ;  /* 0x000000081b147825 */ /* 0x001fc800078e0202 */
[C---:B--2---:R-:W-:Y:S01]  /*0200*/  IMAD.WIDE R22, R27.reuse, 0x8, R6 ;  /* 0x000000081b167825 */ /* 0x044fe200078e0206 */
[----:B-----5:R0:W-:Y:S05]  /*0210*/  STG.E.64 desc[UR8][R20.64], R18 ;  /* 0x0000001214007986 */ /* 0x0201ea000c101b08 */
[----:B------:R-:W2:Y:S01]  /*0220*/  LDG.E.64 R22, desc[UR8][R22.64] ;  /* 0x0000000816167981 */ /* 0x000ea2000c1e1b00 */
[----:B---3--:R-:W-:Y:S01]  /*0230*/  IMAD.WIDE R24, R27, 0x8, R8 ;  /* 0x000000081b187825 */ /* 0x008fe200078e0208 */
[----:B------:R-:W-:-:S03]  /*0240*/  IADD3 R14, PT, PT, R13, R14, RZ ;  /* 0x0000000e0d0e7210 */ /* 0x000fc60007ffe0ff */
[----:B----4-:R-:W-:Y:S01]  /*0250*/  IMAD.WIDE R26, R27, 0x4, R10 ;  /* 0x000000041b1a7825 */ /* 0x010fe200078e020a */
[----:B------:R-:W-:Y:S01]  /*0260*/  ISETP.GE.AND P0, PT, R14, R17, PT ;  /* 0x000000110e00720c */ /* 0x000fe20003f06270 */
[----:B--2---:R0:W-:Y:S04]  /*0270*/  STG.E.64 desc[UR8][R24.64], R22 ;  /* 0x0000001618007986 */ /* 0x0041e8000c101b08 */
[----:B------:R0:W-:Y:S08]  /*0280*/  STG.E desc[UR8][R26.64], RZ ;  /* 0x000000ff1a007986 */ /* 0x0001f0000c101908 */
[----:B------:R-:W-:Y:S05]  /*0290*/  @!P0 BRA `(.L_x_10) ;  /* 0xfffffffc00c88947 */ /* 0x000fea000383ffff */
.L_x_9:
[----:B------:R-:W-:Y:S05]  /*02a0*/  BSYNC.RECONVERGENT B0 ;  /* 0x0000000000007941 */ /* 0x000fea0003800200 */
.L_x_8:
[----:B------:R-:W1:Y:S01]  /*02b0*/  LDCU UR4, c[0x0][0x390] ;  /* 0x00007200ff0477ac */ /* 0x000e620008000800 */
[----:B------:R-:W-:-:S04]  /*02c0*/  IADD3 R0, PT, PT, R15, R0, RZ ;  /* 0x000000000f007210 */ /* 0x000fc80007ffe0ff */
[----:B-1----:R-:W-:-:S13]  /*02d0*/  ISETP.GE.AND P0, PT, R0, UR4, PT ;  /* 0x0000000400007c0c */ /* 0x002fda000bf06270 */
[----:B------:R-:W-:Y:S05]  /*02e0*/  @!P0 BRA `(.L_x_11) ;  /* 0xfffffffc008c8947 */ /* 0x000fea000383ffff */
[----:B------:R-:W-:Y:S05]  /*02f0*/  EXIT ;  /* 0x000000000000794d */ /* 0x000fea0003800000 */
.L_x_12:
        /* <DEDUP_REMOVED lines=16> */
.L_x_28:


//--------------------- .text._Z8genPlanePdS_iiddddii --------------------------
	.section	.text._Z8genPlanePdS_iiddddii,"ax",@progbits
	.align	128
.text._Z8genPlanePdS_iiddddii:
        .type           _Z8genPlanePdS_iiddddii,@function
        .size           _Z8genPlanePdS_iiddddii,(.L_x_29 - _Z8genPlanePdS_iiddddii)
        .other          _Z8genPlanePdS_iiddddii,@"STO_CUDA_ENTRY STV_DEFAULT"
_Z8genPlanePdS_iiddddii:
[----:B------:R-:W-:Y:S01]  /*0000*/  LDC R1, c[0x0][0x37c] ;  /* 0x0000df00ff017b82 */ /* 0x000fe20000000800 */
[----:B------:R-:W0:Y:S01]  /*0010*/  S2R R14, SR_TID.X ;  /* 0x00000000000e7919 */ /* 0x000e220000002100 */
[----:B------:R-:W1:Y:S06]  /*0020*/  LDCU UR5, c[0x0][0x360] ;  /* 0x00006c00ff0577ac */ /* 0x000e6c0008000800 */
[----:B------:R-:W0:Y:S01]  /*0030*/  S2UR UR4, SR_CTAID.X ;  /* 0x00000000000479c3 */ /* 0x000e220000002500 */
[----:B------:R-:W2:Y:S07]  /*0040*/  LDCU UR6, c[0x0][0x3b8] ;  /* 0x00007700ff0677ac */ /* 0x000eae0008000800 */
[----:B------:R-:W0:Y:S02]  /*0050*/  LDC R3, c[0x0][0x360] ;  /* 0x0000d800ff037b82 */ /* 0x000e240000000800 */
[----:B0-----:R-:W-:-:S05]  /*0060*/  IMAD R14, R3, UR4, R14 ;  /* 0x00000004030e7c24 */ /* 0x001fca000f8e020e */
[----:B--2---:R-:W-:-:S13]  /*0070*/  ISETP.GE.AND P0, PT, R14, UR6, PT ;  /* 0x000000060e007c0c */ /* 0x004fda000bf06270 */
[----:B-1----:R-:W-:Y:S05]  /*0080*/  @P0 EXIT ;  /* 0x000000000000094d */ /* 0x002fea0003800000 */
[----:B------:R-:W0:Y:S01]  /*0090*/  LDCU UR7, c[0x0][0x3bc] ;  /* 0x00007780ff0777ac */ /* 0x000e220008000800 */
[----:B------:R-:W1:Y:S01]  /*00a0*/  S2R R0, SR_TID.Y ;  /* 0x0000000000007919 */ /* 0x000e620000002200 */
[----:B------:R-:W2:Y:S01]  /*00b0*/  LDC.64 R4, c[0x0][0x398] ;  /* 0x0000e600ff047b82 */ /* 0x000ea20000000a00 */
[----:B------:R-:W3:Y:S01]  /*00c0*/  I2F.F64 R8, UR6 ;  /* 0x0000000600087d12 */ /* 0x000ee20008201c00 */
[----:B------:R-:W4:Y:S01]  /*00d0*/  LDCU UR4, c[0x0][0x364] ;  /* 0x00006c80ff0477ac */ /* 0x000f220008000800 */
[----:B------:R-:W2:Y:S05]  /*00e0*/  LDCU.128 UR16, c[0x0][0x3a0] ;  /* 0x00007400ff1077ac */ /* 0x000eaa0008000c00 */
[----:B------:R-:W5:Y:S01]  /*00f0*/  LDC.64 R6, c[0x0][0x3b0] ;  /* 0x0000ec00ff067b82 */ /* 0x000f620000000a00 */
[----:B------:R-:W1:Y:S01]  /*0100*/  LDCU.64 UR14, c[0x0][0x358] ;  /* 0x00006b00ff0e77ac */ /* 0x000e620008000a00 */
[----:B------:R-:W1:Y:S06]  /*0110*/  LDCU UR20, c[0x0][0x3bc] ;  /* 0x00007780ff1477ac */ /* 0x000e6c0008000800 */
[----:B------:R-:W1:Y:S01]  /*0120*/  LDC R3, c[0x0][0x364] ;  /* 0x0000d900ff037b82 */ /* 0x000e620000000800 */
[----:B0-----:R-:W0:Y:S01]  /*0130*/  I2F.F64 R10, UR7 ;  /* 0x00000007000a7d12 */ /* 0x001e220008201c00 */
[----:B------:R-:W4:Y:S01]  /*0140*/  LDCU UR6, c[0x0][0x374] ;  /* 0x00006e80ff0677ac */ /* 0x000f220008000800 */
[----:B---3--:R-:W-:-:S02]  /*0150*/  R2UR UR8, R8 ;  /* 0x00000000080872ca */ /* 0x008fc400000e0000 */
[----:B------:R-:W-:Y:S01]  /*0160*/  R2UR UR9, R9 ;  /* 0x00000000090972ca */ /* 0x000fe200000e0000 */
[----:B------:R-:W3:Y:S02]  /*0170*/  LDCU UR7, c[0x0][0x370] ;  /* 0x00006e00ff0777ac */ /* 0x000ee40008000800 */
[----:B------:R-:W1:Y:S01]  /*0180*/  S2UR UR12, SR_CTAID.Y ;  /* 0x00000000000c79c3 */ /* 0x000e620000002600 */
[----:B--2---:R-:W-:Y:S01]  /*0190*/  DADD R4, -R4, UR18 ;  /* 0x0000001204047e29 */ /* 0x004fe20008000100 */
[----:B------:R-:W2:Y:S01]  /*01a0*/  LDCU UR13, c[0x0][0x390] ;  /* 0x00007200ff0d77ac */ /* 0x000ea20008000800 */
[----:B------:R-:W2:Y:S01]  /*01b0*/  LDCU.64 UR22, c[0x0][0x3a0] ;  /* 0x00007400ff1677ac */ /* 0x000ea20008000a00 */
[----:B0-----:R-:W-:Y:S01]  /*01c0*/  R2UR UR10, R10 ;  /* 0x000000000a0a72ca */ /* 0x001fe200000e0000 */
[----:B-----5:R-:W-:Y:S01]  /*01d0*/  DADD R6, R6, -UR16 ;  /* 0x8000001006067e29 */ /* 0x020fe20008000000 */
[----:B------:R-:W-:Y:S01]  /*01e0*/  R2UR UR11, R11 ;  /* 0x000000000b0b72ca */ /* 0x000fe200000e0000 */
[----:B----4-:R-:W-:-:S02]  /*01f0*/  UIMAD UR4, UR4, UR6, URZ ;  /* 0x00000006040472a4 */ /* 0x010fc4000f8e02ff */
[----:B---3--:R-:W-:Y:S01]  /*0200*/  UIMAD UR5, UR5, UR7, URZ ;  /* 0x00000007050572a4 */ /* 0x008fe2000f8e02ff */
[----:B-1----:R-:W-:-:S11]  /*0210*/  IMAD R0, R3, UR12, R0 ;  /* 0x0000000c03007c24 */ /* 0x002fd6000f8e0200 */
.L_x_20:
[----:B0-----:R-:W0:Y:S01]  /*0220*/  LDCU UR6, c[0x0][0x3bc] ;  /* 0x00007780ff0677ac */ /* 0x001e220008000800 */
[----:B------:R-:W-:Y:S01]  /*0230*/  BSSY.RECONVERGENT B0, `(.L_x_13) ;  /* 0x0000050000007945 */ /* 0x000fe20003800200 */
[----:B0-----:R-:W-:-:S13]  /*0240*/  ISETP.GE.AND P0, PT, R0, UR6, PT ;  /* 0x0000000600007c0c */ /* 0x001fda000bf06270 */
[----:B------:R-:W-:Y:S05]  /*0250*/  @P0 BRA `(.L_x_14) ;  /* 0x0000000400340947 */ /* 0x000fea0003800000 */
[----:B------:R-:W0:Y:S01]  /*0260*/  MUFU.RCP64H R9, UR9 ;  /* 0x0000000900097d08 */ /* 0x000e220008001800 */
[----:B------:R-:W-:Y:S01]  /*0270*/  IMAD.U32 R2, RZ, RZ, UR8 ;  /* 0x00000008ff027e24 */ /* 0x000fe2000f8e00ff */
[----:B------:R-:W-:Y:S01]  /*0280*/  BSSY.RECONVERGENT B1, `(.L_x_15) ;  /* 0x000001c000017945 */ /* 0x000fe20003800200 */
[----:B------:R-:W-:Y:S02]  /*0290*/  IMAD.U32 R3, RZ, RZ, UR9 ;  /* 0x00000009ff037e24 */ /* 0x000fe4000f8e00ff */
[----:B------:R-:W-:-:S06]  /*02a0*/  IMAD.MOV.U32 R8, RZ, RZ, 0x1 ;  /* 0x00000001ff087424 */ /* 0x000fcc00078e00ff */
[----:B0-----:R-:W-:-:S08]  /*02b0*/  DFMA R2, R8, -R2, 1 ;  /* 0x3ff000000802742b */ /* 0x001fd00000000802 */
[----:B------:R-:W-:Y:S02]  /*02c0*/  DFMA R10, R2, R2, R2 ;  /* 0x00000002020a722b */ /* 0x000fe40000000002 */
[----:B------:R-:W0:Y:S06]  /*02d0*/  I2F.F64 R2, R14 ;  /* 0x0000000e00027312 */ /* 0x000e2c0000201c00 */
[----:B------:R-:W-:Y:S01]  /*02e0*/  DFMA R10, R8, R10, R8 ;  /* 0x0000000a080a722b */ /* 0x000fe20000000008 */
[----:B------:R-:W-:Y:S02]  /*02f0*/  IMAD.U32 R8, RZ, RZ, UR8 ;  /* 0x00000008ff087e24 */ /* 0x000fe4000f8e00ff */
[----:B------:R-:W-:Y:S01]  /*0300*/  IMAD.U32 R9, RZ, RZ, UR9 ;  /* 0x00000009ff097e24 */ /* 0x000fe2000f8e00ff */
[----:B0-----:R-:W-:-:S05]  /*0310*/  DMUL R18, R4, R2 ;  /* 0x0000000204127228 */ /* 0x001fca0000000000 */
[----:B------:R-:W-:-:S08]  /*0320*/  DFMA R8, R10, -R8, 1 ;  /* 0x3ff000000a08742b */ /* 0x000fd00000000808 */
[----:B------:R-:W-:Y:S01]  /*0330*/  DFMA R8, R10, R8, R10 ;  /* 0x000000080a08722b */ /* 0x000fe2000000000a */
[----:B------:R-:W-:-:S07]  /*0340*/  FSETP.GEU.AND P1, PT, |R19|, 6.5827683646048100446e-37, PT ;  /* 0x036000001300780b */ /* 0x000fce0003f2e200 */
[----:B------:R-:W-:-:S08]  /*0350*/  DMUL R2, R18, R8 ;  /* 0x0000000812027228 */ /* 0x000fd00000000000 */
[----:B------:R-:W-:-:S08]  /*0360*/  DFMA R10, R2, -UR8, R18 ;  /* 0x80000008020a7c2b */ /* 0x000fd00008000012 */
[----:B------:R-:W-:-:S10]  /*0370*/  DFMA R2, R8, R10, R2 ;  /* 0x0000000a0802722b */ /* 0x000fd40000000002 */
[----:B------:R-:W-:-:S05]  /*0380*/  FFMA R8, RZ, UR9, R3 ;  /* 0x00000009ff087c23 */ /* 0x000fca0008000003 */
[----:B------:R-:W-:-:S13]  /*0390*/  FSETP.GT.AND P0, PT, |R8|, 1.469367938527859385e-39, PT ;  /* 0x001000000800780b */ /* 0x000fda0003f04200 */
[----:B------:R-:W-:Y:S05]  /*03a0*/  @P0 BRA P1, `(.L_x_16) ;  /* 0x0000000000240947 */ /* 0x000fea0000800000 */
[----:B------:R-:W-:Y:S01]  /*03b0*/  IMAD.U32 R2, RZ, RZ, UR8 ;  /* 0x00000008ff027e24 */ /* 0x000fe2000f8e00ff */
[----:B------:R-:W-:Y:S01]  /*03c0*/  MOV R30, 0x440 ;  /* 0x00000440001e7802 */ /* 0x000fe20000000f00 */
[----:B------:R-:W-:Y:S02]  /*03d0*/  IMAD.U32 R9, RZ, RZ, UR9 ;  /* 0x00000009ff097e24 */ /* 0x000fe4000f8e00ff */
[----:B------:R-:W-:Y:S01]  /*03e0*/  IMAD.U32 R3, RZ, RZ, UR9 ;  /* 0x00000009ff037e24 */ /* 0x000fe2000f8e00ff */
[----:B------:R-:W-:Y:S01]  /*03f0*/  MOV R16, R2 ;  /* 0x0000000200107202 */ /* 0x000fe20000000f00 */
[----:B------:R-:W-:Y:S02]  /*0400*/  IMAD.U32 R8, RZ, RZ, UR8 ;  /* 0x00000008ff087e24 */ /* 0x000fe4000f8e00ff */
[----:B------:R-:W-:Y:S02]  /*0410*/  IMAD.MOV.U32 R21, RZ, RZ, R19 ;  /* 0x000000ffff157224 */ /* 0x000fe400078e0013 */
[----:B------:R-:W-:-:S07]  /*0420*/  IMAD.MOV.U32 R17, RZ, RZ, R9 ;  /* 0x000000ffff117224 */ /* 0x000fce00078e0009 */
[----:B--2---:R-:W-:Y:S05]  /*0430*/  CALL.REL.NOINC `($__internal_0_$__cuda_sm20_div_rn_f64_full) ;  /* 0x0000000000d47944 */ /* 0x004fea0003c00000 */
.L_x_16:
[----:B--2---:R-:W-:Y:S05]  /*0440*/  BSYNC.RECONVERGENT B1 ;  /* 0x0000000000017941 */ /* 0x004fea0003800200 */
.L_x_15:
[----:B------:R-:W0:Y:S01]  /*0450*/  LDCU.64 UR6, c[0x0][0x398] ;  /* 0x00007300ff0677ac */ /* 0x000e220008000a00 */
[----:B------:R-:W1:Y:S01]  /*0460*/  LDC.64 R8, c[0x0][0x380] ;  /* 0x0000e000ff087b82 */ /* 0x000e620000000a00 */
[----:B------:R-:W-:-:S07]  /*0470*/  IMAD.MOV.U32 R15, RZ, RZ, R0 ;  /* 0x000000ffff0f7224 */ /* 0x000fce00078e0000 */
[----:B------:R-:W2:Y:S01]  /*0480*/  LDC.64 R10, c[0x0][0x388] ;  /* 0x0000e200ff0a7b82 */ /* 0x000ea20000000a00 */
[----:B0-----:R-:W-:-:S11]  /*0490*/  DADD R12, R2, UR6 ;  /* 0x00000006020c7e29 */ /* 0x001fd60008000000 */
.L_x_19:
[----:B0-----:R-:W0:Y:S01]  /*04a0*/  MUFU.RCP64H R3, UR11 ;  /* 0x0000000b00037d08 */ /* 0x001e220008001800 */
[----:B------:R-:W-:Y:S01]  /*04b0*/  IMAD.U32 R16, RZ, RZ, UR10 ;  /* 0x0000000aff107e24 */ /* 0x000fe2000f8e00ff */
[----:B------:R-:W-:Y:S01]  /*04c0*/  BSSY.RECONVERGENT B1, `(.L_x_17) ;  /* 0x0000022000017945 */ /* 0x000fe20003800200 */
[----:B------:R-:W-:Y:S02]  /*04d0*/  IMAD.U32 R17, RZ, RZ, UR11 ;  /* 0x0000000bff117e24 */ /* 0x000fe4000f8e00ff */
[----:B------:R-:W-:Y:S02]  /*04e0*/  IMAD.MOV.U32 R2, RZ, RZ, 0x1 ;  /* 0x00000001ff027424 */ /* 0x000fe400078e00ff */
[----:B------:R-:W-:-:S04]  /*04f0*/  IMAD R23, R15, UR13, R14 ;  /* 0x0000000d0f177c24 */ /* 0x000fc8000f8e020e */
[----:B0-----:R-:W-:-:S08]  /*0500*/  DFMA R16, R2, -R16, 1 ;  /* 0x3ff000000210742b */ /* 0x001fd00000000810 */
[----:B------:R-:W-:Y:S02]  /*0510*/  DFMA R18, R16, R16, R16 ;  /* 0x000000101012722b */ /* 0x000fe40000000010 */
[----:B------:R0:W3:Y:S06]  /*0520*/  I2F.F64 R16, R15 ;  /* 0x0000000f00107312 */ /* 0x0000ec0000201c00 */
[----:B------:R-:W-:Y:S01]  /*0530*/  DFMA R18, R2, R18, R2 ;  /* 0x000000120212722b */ /* 0x000fe20000000002 */
[----:B------:R-:W-:Y:S02]  /*0540*/  IMAD.U32 R2, RZ, RZ, UR10 ;  /* 0x0000000aff027e24 */ /* 0x000fe4000f8e00ff */
[----:B------:R-:W-:-:S02]  /*0550*/  IMAD.U32 R3, RZ, RZ, UR11 ;  /* 0x0000000bff037e24 */ /* 0x000fc4000f8e00ff */
[----:B0-----:R-:W-:Y:S01]  /*0560*/  VIADD R15, R15, UR4 ;  /* 0x000000040f0f7c36 */ /* 0x001fe20008000000 */
[----:B---3--:R-:W-:-:S03]  /*0570*/  DMUL R16, R6, R16 ;  /* 0x0000001006107228 */ /* 0x008fc60000000000 */
[----:B------:R-:W-:Y:S01]  /*0580*/  DFMA R2, R18, -R2, 1 ;  /* 0x3ff000001202742b */ /* 0x000fe20000000802 */
[----:B------:R-:W-:-:S07]  /*0590*/  ISETP.GE.AND P1, PT, R15, UR20, PT ;  /* 0x000000140f007c0c */ /* 0x000fce000bf26270 */
[----:B------:R-:W-:Y:S01]  /*05a0*/  DFMA R2, R18, R2, R18 ;  /* 0x000000021202722b */ /* 0x000fe20000000012 */
[----:B------:R-:W-:-:S07]  /*05b0*/  FSETP.GEU.AND P2, PT, |R17|, 6.5827683646048100446e-37, PT ;  /* 0x036000001100780b */ /* 0x000fce0003f4e200 */
[----:B------:R-:W-:-:S08]  /*05c0*/  DMUL R18, R16, R2 ;  /* 0x0000000210127228 */ /* 0x000fd00000000000 */
[----:B------:R-:W-:-:S08]  /*05d0*/  DFMA R20, R18, -UR10, R16 ;  /* 0x8000000a12147c2b */ /* 0x000fd00008000010 */
[----:B------:R-:W-:Y:S01]  /*05e0*/  DFMA R2, R2, R20, R18 ;  /* 0x000000140202722b */ /* 0x000fe20000000012 */
[----:B-1----:R-:W-:-:S05]  /*05f0*/  IMAD.WIDE R18, R23, 0x8, R8 ;  /* 0x0000000817127825 */ /* 0x002fca00078e0208 */
[----:B------:R0:W-:Y:S04]  /*0600*/  STG.E.64 desc[UR14][R18.64], R12 ;  /* 0x0000000c12007986 */ /* 0x0001e8000c101b0e */
[----:B------:R-:W-:-:S05]  /*0610*/  FFMA R20, RZ, UR11, R3 ;  /* 0x0000000bff147c23 */ /* 0x000fca0008000003 */
[----:B------:R-:W-:-:S13]  /*0620*/  FSETP.GT.AND P0, PT, |R20|, 1.469367938527859385e-39, PT ;  /* 0x001000001400780b */ /* 0x000fda0003f04200 */
[----:B0-----:R-:W-:Y:S05]  /*0630*/  @P0 BRA P2, `(.L_x_18) ;  /* 0x0000000000280947 */ /* 0x001fea0001000000 */
[----:B------:R-:W-:Y:S01]  /*0640*/  MOV R2, UR10 ;  /* 0x0000000a00027c02 */ /* 0x000fe20008000f00 */
[----:B------:R-:W-:Y:S01]  /*0650*/  IMAD.U32 R19, RZ, RZ, UR11 ;  /* 0x0000000bff137e24 */ /* 0x000fe2000f8e00ff */
[----:B------:R-:W-:Y:S01]  /*0660*/  MOV R30, 0x6e0 ;  /* 0x000006e0001e7802 */ /* 0x000fe20000000f00 */
[----:B------:R-:W-:Y:S02]  /*0670*/  IMAD.U32 R18, RZ, RZ, UR10 ;  /* 0x0000000aff127e24 */ /* 0x000fe4000f8e00ff */
[----:B------:R-:W-:Y:S02]  /*0680*/  IMAD.MOV.U32 R18, RZ, RZ, R16 ;  /* 0x000000ffff127224 */ /* 0x000fe400078e0010 */
[----:B------:R-:W-:Y:S02]  /*0690*/  IMAD.MOV.U32 R21, RZ, RZ, R17 ;  /* 0x000000ffff157224 */ /* 0x000fe400078e0011 */
[----:B------:R-:W-:Y:S02]  /*06a0*/  IMAD.U32 R3, RZ, RZ, UR11 ;  /* 0x0000000bff037e24 */ /* 0x000fe4000f8e00ff */
[----:B------:R-:W-:-:S02]  /*06b0*/  IMAD.MOV.U32 R16, RZ, RZ, R2 ;  /* 0x000000ffff107224 */ /* 0x000fc400078e0002 */
[----:B------:R-:W-:-:S07]  /*06c0*/  IMAD.MOV.U32 R17, RZ, RZ, R19 ;  /* 0x000000ffff117224 */ /* 0x000fce00078e0013 */
[----:B--2---:R-:W-:Y:S05]  /*06d0*/  CALL.REL.NOINC `($__internal_0_$__cuda_sm20_div_rn_f64_full) ;  /* 0x00000000002c7944 */ /* 0x004fea0003c00000 */
.L_x_18:
[----:B------:R-:W-:Y:S05]  /*06e0*/  BSYNC.RECONVERGENT B1 ;  /* 0x0000000000017941 */ /* 0x000fea0003800200 */
.L_x_17:
[----:B------:R-:W-:Y:S01]  /*06f0*/  DADD R2, R2, UR22 ;  /* 0x0000001602027e29 */ /* 0x000fe20008000000 */
[----:B--2---:R-:W-:-:S06]  /*0700*/  IMAD.WIDE R16, R23, 0x8, R10 ;  /* 0x0000000817107825 */ /* 0x004fcc00078e020a */
[----:B------:R0:W-:Y:S01]  /*0710*/  STG.E.64 desc[UR14][R16.64], R2 ;  /* 0x0000000210007986 */ /* 0x0001e2000c101b0e */
[----:B------:R-:W-:Y:S05]  /*0720*/  @!P1 BRA `(.L_x_19) ;  /* 0xfffffffc005c9947 */ /* 0x000fea000383ffff */
.L_x_14:
[----:B--2---:R-:W-:Y:S05]  /*0730*/  BSYNC.RECONVERGENT B0 ;  /* 0x0000000000007941 */ /* 0x004fea0003800200 */
.L_x_13:
[----:B------:R-:W1:Y:S01]  /*0740*/  LDCU UR6, c[0x0][0x3b8] ;  /* 0x00007700ff0677ac */ /* 0x000e620008000800 */
[----:B------:R-:W-:-:S05]  /*0750*/  VIADD R14, R14, UR5 ;  /* 0x000000050e0e7c36 */ /* 0x000fca0008000000 */
[----:B-1----:R-:W-:-:S13]  /*0760*/  ISETP.GE.AND P0, PT, R14, UR6, PT ;  /* 0x000000060e007c0c */ /* 0x002fda000bf06270 */
[----:B------:R-:W-:Y:S05]  /*0770*/  @!P0 BRA `(.L_x_20) ;  /* 0xfffffff800a88947 */ /* 0x000fea000383ffff */
[----:B------:R-:W-:Y:S05]  /*0780*/  EXIT ;  /* 0x000000000000794d */ /* 0x000fea0003800000 */
        .weak           $__internal_0_$__cuda_sm20_div_rn_f64_full
        .type           $__internal_0_$__cuda_sm20_div_rn_f64_full,@function
        .size           $__internal_0_$__cuda_sm20_div_rn_f64_full,(.L_x_29 - $__internal_0_$__cuda_sm20_div_rn_f64_full)
$__internal_0_$__cuda_sm20_div_rn_f64_full:
[C---:B------:R-:W-:Y:S01]  /*0790*/  FSETP.GEU.AND P0, PT, |R17|.reuse, 1.469367938527859385e-39, PT ;  /* 0x001000001100780b */ /* 0x040fe20003f0e200 */
[----:B------:R-:W-:Y:S01]  /*07a0*/  IMAD.MOV.U32 R19, RZ, RZ, R21 ;  /* 0x000000ffff137224 */ /* 0x000fe200078e0015 */
[C---:B------:R-:W-:Y:S01]  /*07b0*/  LOP3.LUT R2, R17.reuse, 0x800fffff, RZ, 0xc0, !PT ;  /* 0x800fffff11027812 */ /* 0x040fe200078ec0ff */
[----:B------:R-:W-:Y:S01]  /*07c0*/  IMAD.MOV.U32 R24, RZ, RZ, 0x1 ;  /* 0x00000001ff187424 */ /* 0x000fe200078e00ff */
[----:B------:R-:W-:Y:S01]  /*07d0*/  LOP3.LUT R32, R17, 0x7ff00000, RZ, 0xc0, !PT ;  /* 0x7ff0000011207812 */ /* 0x000fe200078ec0ff */
[----:B------:R-:W-:Y:S01]  /*07e0*/  BSSY.RECONVERGENT B2, `(.L_x_21) ;  /* 0x0000053000027945 */ /* 0x000fe20003800200 */
[----:B------:R-:W-:Y:S02]  /*07f0*/  LOP3.LUT R3, R2, 0x3ff00000, RZ, 0xfc, !PT ;  /* 0x3ff0000002037812 */ /* 0x000fe400078efcff */
[----:B------:R-:W-:Y:S02]  /*0800*/  MOV R2, R16 ;  /* 0x0000001000027202 */ /* 0x000fe40000000f00 */
[----:B------:R-:W-:-:S02]  /*0810*/  FSETP.GEU.AND P3, PT, |R19|, 1.469367938527859385e-39, PT ;  /* 0x001000001300780b */ /* 0x000fc40003f6e200 */
[----:B------:R-:W-:Y:S01]  /*0820*/  LOP3.LUT R31, R19, 0x7ff00000, RZ, 0xc0, !PT ;  /* 0x7ff00000131f7812 */ /* 0x000fe200078ec0ff */
[----:B------:R-:W-:-:S03]  /*0830*/  @!P0 DMUL R2, R16, 8.98846567431157953865e+307 ;  /* 0x7fe0000010028828 */ /* 0x000fc60000000000 */
[----:B------:R-:W-:Y:S01]  /*0840*/  ISETP.GE.U32.AND P2, PT, R31, R32, PT ;  /* 0x000000201f00720c */ /* 0x000fe20003f46070 */
[----:B------:R-:W-:Y:S02]  /*0850*/  IMAD.MOV.U32 R33, RZ, RZ, R31 ;  /* 0x000000ffff217224 */ /* 0x000fe400078e001f */
[----:B------:R-:W0:Y:S04]  /*0860*/  MUFU.RCP64H R25, R3 ;  /* 0x0000000300197308 */ /* 0x000e280000001800 */
[----:B------:R-:W-:Y:S01]  /*0870*/  @!P3 LOP3.LUT R22, R17, 0x7ff00000, RZ, 0xc0, !PT ;  /* 0x7ff000001116b812 */ /* 0x000fe200078ec0ff */
[----:B------:R-:W-:Y:S01]  /*0880*/  @!P3 IMAD.MOV.U32 R26, RZ, RZ, RZ ;  /* 0x000000ffff1ab224 */ /* 0x000fe200078e00ff */
[----:B------:R-:W-:Y:S02]  /*0890*/  @!P0 LOP3.LUT R32, R3, 0x7ff00000, RZ, 0xc0, !PT ;  /* 0x7ff0000003208812 */ /* 0x000fe400078ec0ff */
[----:B------:R-:W-:Y:S01]  /*08a0*/  @!P3 ISETP.GE.U32.AND P4, PT, R31, R22, PT ;  /* 0x000000161f00b20c */ /* 0x000fe20003f86070 */
[----:B------:R-:W-:-:S02]  /*08b0*/  IMAD.MOV.U32 R22, RZ, RZ, 0x1ca00000 ;  /* 0x1ca00000ff167424 */ /* 0x000fc400078e00ff */
[----:B------:R-:W-:-:S03]  /*08c0*/  VIADD R34, R32, 0xffffffff ;  /* 0xffffffff20227836 */ /* 0x000fc60000000000 */
[----:B------:R-:W-:Y:S01]  /*08d0*/  @!P3 SEL R27, R22, 0x63400000, !P4 ;  /* 0x63400000161bb807 */ /* 0x000fe20006000000 */
[----:B0-----:R-:W-:-:S03]  /*08e0*/  DFMA R20, R24, -R2, 1 ;  /* 0x3ff000001814742b */ /* 0x001fc60000000802 */
[----:B------:R-:W-:-:S04]  /*08f0*/  @!P3 LOP3.LUT R27, R27, 0x80000000, R19, 0xf8, !PT ;  /* 0x800000001b1bb812 */ /* 0x000fc800078ef813 */
[----:B------:R-:W-:Y:S01]  /*0900*/  @!P3 LOP3.LUT R27, R27, 0x100000, RZ, 0xfc, !PT ;  /* 0x001000001b1bb812 */ /* 0x000fe200078efcff */
[----:B------:R-:W-:-:S08]  /*0910*/  DFMA R20, R20, R20, R20 ;  /* 0x000000141414722b */ /* 0x000fd00000000014 */
[----:B------:R-:W-:Y:S01]  /*0920*/  DFMA R24, R24, R20, R24 ;  /* 0x000000141818722b */ /* 0x000fe20000000018 */
[----:B------:R-:W-:Y:S01]  /*0930*/  SEL R21, R22, 0x63400000, !P2 ;  /* 0x6340000016157807 */ /* 0x000fe20005000000 */
[----:B------:R-:W-:-:S03]  /*0940*/  IMAD.MOV.U32 R20, RZ, RZ, R18 ;  /* 0x000000ffff147224 */ /* 0x000fc600078e0012 */
[----:B------:R-:W-:-:S03]  /*0950*/  LOP3.LUT R21, R21, 0x800fffff, R19, 0xf8, !PT ;  /* 0x800fffff15157812 */ /* 0x000fc600078ef813 */
[----:B------:R-:W-:-:S03]  /*0960*/  DFMA R28, R24, -R2, 1 ;  /* 0x3ff00000181c742b */ /* 0x000fc60000000802 */
[----:B------:R-:W-:-:S05]  /*0970*/  @!P3 DFMA R20, R20, 2, -R26 ;  /* 0x400000001414b82b */ /* 0x000fca000000081a */
[----:B------:R-:W-:-:S05]  /*0980*/  DFMA R28, R24, R28, R24 ;  /* 0x0000001c181c722b */ /* 0x000fca0000000018 */
[----:B------:R-:W-:-:S03]  /*0990*/  @!P3 LOP3.LUT R33, R21, 0x7ff00000, RZ, 0xc0, !PT ;  /* 0x7ff000001521b812 */ /* 0x000fc600078ec0ff */
[----:B------:R-:W-:Y:S02]  /*09a0*/  DMUL R24, R28, R20 ;  /* 0x000000141c187228 */ /* 0x000fe40000000000 */
[----:B------:R-:W-:-:S05]  /*09b0*/  VIADD R26, R33, 0xffffffff ;  /* 0xffffffff211a7836 */ /* 0x000fca0000000000 */
[----:B------:R-:W-:Y:S01]  /*09c0*/  ISETP.GT.U32.AND P0, PT, R26, 0x7feffffe, PT ;  /* 0x7feffffe1a00780c */ /* 0x000fe20003f04070 */
[----:B------:R-:W-:-:S03]  /*09d0*/  DFMA R26, R24, -R2, R20 ;  /* 0x80000002181a722b */ /* 0x000fc60000000014 */
[----:B------:R-:W-:-:S05]  /*09e0*/  ISETP.GT.U32.OR P0, PT, R34, 0x7feffffe, P0 ;  /* 0x7feffffe2200780c */ /* 0x000fca0000704470 */
[----:B------:R-:W-:-:S08]  /*09f0*/  DFMA R26, R28, R26, R24 ;  /* 0x0000001a1c1a722b */ /* 0x000fd00000000018 */
[----:B------:R-:W-:Y:S05]  /*0a00*/  @P0 BRA `(.L_x_22) ;  /* 0x00000000006c0947 */ /* 0x000fea0003800000 */
[----:B------:R-:W-:Y:S01]  /*0a10*/  LOP3.LUT R24, R17, 0x7ff00000, RZ, 0xc0, !PT ;  /* 0x7ff0000011187812 */ /* 0x000fe200078ec0ff */
[----:B------:R-:W-:-:S03]  /*0a20*/  IMAD.MOV.U32 R28, RZ, RZ, RZ ;  /* 0x000000ffff1c7224 */ /* 0x000fc600078e00ff */
[CC--:B------:R-:W-:Y:S02]  /*0a30*/  VIADDMNMX R18, R31.reuse, -R24.reuse, 0xb9600000, !PT ;  /* 0xb96000001f127446 */ /* 0x0c0fe40007800918 */
[----:B------:R-:W-:Y:S02]  /*0a40*/  ISETP.GE.U32.AND P0, PT, R31, R24, PT ;  /* 0x000000181f00720c */ /* 0x000fe40003f06070 */
[----:B------:R-:W-:Y:S02]  /*0a50*/  VIMNMX R18, PT, PT, R18, 0x46a00000, PT ;  /* 0x46a0000012127848 */ /* 0x000fe40003fe0100 */
[----:B------:R-:W-:-:S04]  /*0a60*/  SEL R19, R22, 0x63400000, !P0 ;  /* 0x6340000016137807 */ /* 0x000fc80004000000 */
[----:B------:R-:W-:-:S05]  /*0a70*/  IADD3 R18, PT, PT, -R19, R18, RZ ;  /* 0x0000001213127210 */ /* 0x000fca0007ffe1ff */
[----:B------:R-:W-:-:S06]  /*0a80*/  VIADD R29, R18, 0x7fe00000 ;  /* 0x7fe00000121d7836 */ /* 0x000fcc0000000000 */
[----:B------:R-:W-:-:S10]  /*0a90*/  DMUL R24, R26, R28 ;  /* 0x0000001c1a187228 */ /* 0x000fd40000000000 */
[----:B------:R-:W-:-:S13]  /*0aa0*/  FSETP.GTU.AND P0, PT, |R25|, 1.469367938527859385e-39, PT ;  /* 0x001000001900780b */ /* 0x000fda0003f0c200 */
[----:B------:R-:W-:Y:S05]  /*0ab0*/  @P0 BRA `(.L_x_23) ;  /* 0x0000000000940947 */ /* 0x000fea0003800000 */
[----:B------:R-:W-:Y:S01]  /*0ac0*/  DFMA R2, R26, -R2, R20 ;  /* 0x800000021a02722b */ /* 0x000fe20000000014 */
[----:B------:R-:W-:-:S09]  /*0ad0*/  IMAD.MOV.U32 R28, RZ, RZ, RZ ;  /* 0x000000ffff1c7224 */ /* 0x000fd200078e00ff */
[C---:B------:R-:W-:Y:S02]  /*0ae0*/  FSETP.NEU.AND P0, PT, R3.reuse, RZ, PT ;  /* 0x000000ff0300720b */ /* 0x040fe40003f0d000 */
[----:B------:R-:W-:-:S04]  /*0af0*/  LOP3.LUT R17, R3, 0x80000000, R17, 0x48, !PT ;  /* 0x8000000003117812 */ /* 0x000fc800078e4811 */
[----:B------:R-:W-:-:S07]  /*0b00*/  LOP3.LUT R29, R17, R29, RZ, 0xfc, !PT ;  /* 0x0000001d111d7212 */ /* 0x000fce00078efcff */
[----:B------:R-:W-:Y:S05]  /*0b10*/  @!P0 BRA `(.L_x_23) ;  /* 0x00000000007c8947 */ /* 0x000fea0003800000 */
[----:B------:R-:W-:Y:S02]  /*0b20*/  IMAD.MOV R3, RZ, RZ, -R18 ;  /* 0x000000ffff037224 */ /* 0x000fe400078e0a12 */
[----:B------:R-:W-:-:S06]  /*0b30*/  IMAD.MOV.U32 R2, RZ, RZ, RZ ;  /* 0x000000ffff027224 */ /* 0x000fcc00078e00ff */
[----:B------:R-:W-:Y:S02]  /*0b40*/  DFMA R2, R24, -R2, R26 ;  /* 0x800000021802722b */ /* 0x000fe4000000001a */
[----:B------:R-:W-:-:S04]  /*0b50*/  DMUL.RP R26, R26, R28 ;  /* 0x0000001c1a1a7228 */ /* 0x000fc80000008000 */
[----:B------:R-:W-:-:S04]  /*0b60*/  IADD3 R2, PT, PT, -R18, -0x43300000, RZ ;  /* 0xbcd0000012027810 */ /* 0x000fc80007ffe1ff */
[----:B------:R-:W-:Y:S02]  /*0b70*/  FSETP.NEU.AND P0, PT, |R3|, R2, PT ;  /* 0x000000020300720b */ /* 0x000fe40003f0d200 */
[----:B------:R-:W-:Y:S02]  /*0b80*/  LOP3.LUT R17, R27, R17, RZ, 0x3c, !PT ;  /* 0x000000111b117212 */ /* 0x000fe400078e3cff */
[----:B------:R-:W-:Y:S02]  /*0b90*/  FSEL R24, R26, R24, !P0 ;  /* 0x000000181a187208 */ /* 0x000fe40004000000 */
[----:B------:R-:W-:Y:S01]  /*0ba0*/  FSEL R25, R17, R25, !P0 ;  /* 0x0000001911197208 */ /* 0x000fe20004000000 */
[----:B------:R-:W-:Y:S06]  /*0bb0*/  BRA `(.L_x_23) ;  /* 0x0000000000547947 */ /* 0x000fec0003800000 */
.L_x_22:
[----:B------:R-:W-:-:S14]  /*0bc0*/  DSETP.NAN.AND P0, PT, R18, R18, PT ;  /* 0x000000121200722a */ /* 0x000fdc0003f08000 */
[----:B------:R-:W-:Y:S05]  /*0bd0*/  @P0 BRA `(.L_x_24) ;  /* 0x0000000000440947 */ /* 0x000fea0003800000 */
[----:B------:R-:W-:-:S14]  /*0be0*/  DSETP.NAN.AND P0, PT, R16, R16, PT ;  /* 0x000000101000722a */ /* 0x000fdc0003f08000 */
[----:B------:R-:W-:Y:S05]  /*0bf0*/  @P0 BRA `(.L_x_25) ;  /* 0x0000000000300947 */ /* 0x000fea0003800000 */
[----:B------:R-:W-:Y:S01]  /*0c00*/  ISETP.NE.AND P0, PT, R33, R32, PT ;  /* 0x000000202100720c */ /* 0x000fe20003f05270 */
[----:B------:R-:W-:Y:S02]  /*0c10*/  IMAD.MOV.U32 R24, RZ, RZ, 0x0 ;  /* 0x00000000ff187424 */ /* 0x000fe400078e00ff */
[----:B------:R-:W-:-:S10]  /*0c20*/  IMAD.MOV.U32 R25, RZ, RZ, -0x80000 ;  /* 0xfff80000ff197424 */ /* 0x000fd400078e00ff */
[----:B------:R-:W-:Y:S05]  /*0c30*/  @!P0 BRA `(.L_x_23) ;  /* 0x0000000000348947 */ /* 0x000fea0003800000 */
[----:B------:R-:W-:Y:S02]  /*0c40*/  ISETP.NE.AND P0, PT, R33, 0x7ff00000, PT ;  /* 0x7ff000002100780c */ /* 0x000fe40003f05270 */
[----:B------:R-:W-:Y:S02]  /*0c50*/  LOP3.LUT R25, R19, 0x80000000, R17, 0x48, !PT ;  /* 0x8000000013197812 */ /* 0x000fe400078e4811 */
[----:B------:R-:W-:-:S13]  /*0c60*/  ISETP.EQ.OR P0, PT, R32, RZ, !P0 ;  /* 0x000000ff2000720c */ /* 0x000fda0004702670 */
[----:B------:R-:W-:Y:S01]  /*0c70*/  @P0 LOP3.LUT R2, R25, 0x7ff00000, RZ, 0xfc, !PT ;  /* 0x7ff0000019020812 */ /* 0x000fe200078efcff */
[----:B------:R-:W-:Y:S01]  /*0c80*/  @!P0 IMAD.MOV.U32 R24, RZ, RZ, RZ ;  /* 0x000000ffff188224 */ /* 0x000fe200078e00ff */
[----:B------:R-:W-:-:S03]  /*0c90*/  @P0 MOV R24, RZ ;  /* 0x000000ff00180202 */ /* 0x000fc60000000f00 */
[----:B------:R-:W-:Y:S01]  /*0ca0*/  @P0 IMAD.MOV.U32 R25, RZ, RZ, R2 ;  /* 0x000000ffff190224 */ /* 0x000fe200078e0002 */
[----:B------:R-:W-:Y:S06]  /*0cb0*/  BRA `(.L_x_23) ;  /* 0x0000000000147947 */ /* 0x000fec0003800000 */
.L_x_25:
[----:B------:R-:W-:Y:S01]  /*0cc0*/  LOP3.LUT R25, R17, 0x80000, RZ, 0xfc, !PT ;  /* 0x0008000011197812 */ /* 0x000fe200078efcff */
[----:B------:R-:W-:Y:S01]  /*0cd0*/  IMAD.MOV.U32 R24, RZ, RZ, R16 ;  /* 0x000000ffff187224 */ /* 0x000fe200078e0010 */
[----:B------:R-:W-:Y:S06]  /*0ce0*/  BRA `(.L_x_23) ;  /* 0x0000000000087947 */ /* 0x000fec0003800000 */
.L_x_24:
[----:B------:R-:W-:Y:S01]  /*0cf0*/  LOP3.LUT R25, R19, 0x80000, RZ, 0xfc, !PT ;  /* 0x0008000013197812 */ /* 0x000fe200078efcff */
[----:B------:R-:W-:-:S07]  /*0d00*/  IMAD.MOV.U32 R24, RZ, RZ, R18 ;  /* 0x000000ffff187224 */ /* 0x000fce00078e0012 */
.L_x_23:
[----:B------:R-:W-:Y:S05]  /*0d10*/  BSYNC.RECONVERGENT B2 ;  /* 0x0000000000027941 */ /* 0x000fea0003800200 */
.L_x_21:
[----:B------:R-:W-:Y:S02]  /*0d20*/  IMAD.MOV.U32 R31, RZ, RZ, 0x0 ;  /* 0x00000000ff1f7424 */ /* 0x000fe400078e00ff */
[----:B------:R-:W-:Y:S02]  /*0d30*/  IMAD.MOV.U32 R2, RZ, RZ, R24 ;  /* 0x000000ffff027224 */ /* 0x000fe400078e0018 */
[----:B------:R-:W-:Y:S01]  /*0d40*/  IMAD.MOV.U32 R3, RZ, RZ, R25 ;  /* 0x000000ffff037224 */ /* 0x000fe200078e0019 */
[----:B------:R-:W-:Y:S06]  /*0d50*/  RET.REL.NODEC R30 `(_Z8genPlanePdS_iiddddii) ;  /* 0xfffffff01ea87950 */ /* 0x000fec0003c3ffff */
.L_x_26:
        /* <DEDUP_REMOVED lines=10> */
.L_x_29:


//--------------------- .nv.shared.reserved.0     --------------------------
	.section	.nv.shared.reserved.0,"aw",@nobits
	.weak		__nv_reservedSMEM_offset_0_alias
	.size		__nv_reservedSMEM_offset_0_alias, 0, 64
	.other		__nv_reservedSMEM_offset_0_alias,@"STO_CUDA_RESERVED_SHARED STV_DEFAULT"
__nv_reservedSMEM_offset_0_alias:
	.zero		0
	.zero		64


//--------------------- .nv.constant0._Z5stepNPdS_iiS_S_Piiii --------------------------
	.section	.nv.constant0._Z5stepNPdS_iiS_S_Piiii,"a",@progbits
	.sectionflags	@""
	.align	4
.nv.constant0._Z5stepNPdS_iiS_S_Piiii:
	.zero		956


//--------------------- .nv.constant0._Z6mkInitPdS_iiS_S_Piii --------------------------
	.section	.nv.constant0._Z6mkInitPdS_iiS_S_Piii,"a",@progbits
	.sectionflags	@""
	.align	4
.nv.constant0._Z6mkInitPdS_iiS_S_Piii:
	.zero		952


//--------------------- .nv.constant0._Z8genPlanePdS_iiddddii --------------------------
	.section	.nv.constant0._Z8genPlanePdS_iiddddii,"a",@progbits
	.sectionflags	@""
	.align	4
.nv.constant0._Z8genPlanePdS_iiddddii:
	.zero		960


//--------------------- SYMBOLS --------------------------

	.type		.nv.reservedSmem.offset0,@object
	.size		.nv.reservedSmem.offset0,0x4
